	.headerflags	@"EF_CUDA_TEXMODE_UNIFIED EF_CUDA_64BIT_ADDRESS EF_CUDA_SM86 EF_CUDA_VIRTUAL_SM(EF_CUDA_SM86)"
	.elftype	@"ET_EXEC"


//--------------------- .nv.info                  --------------------------
	.section	.nv.info,"",@"SHT_CUDA_INFO"
	.align	4


	//----- nvinfo : EIATTR_REGCOUNT
	.align		4
        /*0000*/ 	.byte	0x04, 0x2f
        /*0002*/ 	.short	(.L_1 - .L_0)
	.align		4
.L_0:
        /*0004*/ 	.word	index@(triton_mm)
        /*0008*/ 	.word	0x0000003f


	//----- nvinfo : EIATTR_MAX_STACK_SIZE
	.align		4
.L_1:
        /*000c*/ 	.byte	0x04, 0x23
        /*000e*/ 	.short	(.L_3 - .L_2)
	.align		4
.L_2:
        /*0010*/ 	.word	index@(triton_mm)
        /*0014*/ 	.word	0x00000000


	//----- nvinfo : EIATTR_MIN_STACK_SIZE
	.align		4
.L_3:
        /*0018*/ 	.byte	0x04, 0x12
        /*001a*/ 	.short	(.L_5 - .L_4)
	.align		4
.L_4:
        /*001c*/ 	.word	index@(triton_mm)
        /*0020*/ 	.word	0x00000000


	//----- nvinfo : EIATTR_FRAME_SIZE
	.align		4
.L_5:
        /*0024*/ 	.byte	0x04, 0x11
        /*0026*/ 	.short	(.L_7 - .L_6)
	.align		4
.L_6:
        /*0028*/ 	.word	index@(triton_mm)
        /*002c*/ 	.word	0x00000000
.L_7:


//--------------------- .nv.info.triton_mm        --------------------------
	.section	.nv.info.triton_mm,"",@"SHT_CUDA_INFO"
	.align	4


	//----- nvinfo : EIATTR_CUDA_API_VERSION
	.align		4
        /*0000*/ 	.byte	0x04, 0x37
        /*0002*/ 	.short	(.L_9 - .L_8)
.L_8:
        /*0004*/ 	.word	0x0000007b


	//----- nvinfo : EIATTR_SW2861232_WAR
	.align		4
.L_9:
        /*0008*/ 	.byte	0x01, 0x35
	.zero		2


	//----- nvinfo : EIATTR_PARAM_CBANK
	.align		4
        /*000c*/ 	.byte	0x04, 0x0a
        /*000e*/ 	.short	(.L_11 - .L_10)
	.align		4
.L_10:
        /*0010*/ 	.word	index@(.nv.constant0.triton_mm)
        /*0014*/ 	.short	0x0160
        /*0016*/ 	.short	0x0024


	//----- nvinfo : EIATTR_CBANK_PARAM_SIZE
	.align		4
.L_11:
        /*0018*/ 	.byte	0x03, 0x19
        /*001a*/ 	.short	0x0024


	//----- nvinfo : EIATTR_KPARAM_INFO
	.align		4
        /*001c*/ 	.byte	0x04, 0x17
        /*001e*/ 	.short	(.L_13 - .L_12)
.L_12:
        /*0020*/ 	.word	0x00000000
        /*0024*/ 	.short	0x0004
        /*0026*/ 	.short	0x0020
        /*0028*/ 	.byte	0x00, 0xf0, 0x11, 0x00


	//----- nvinfo : EIATTR_KPARAM_INFO
	.align		4
.L_13:
        /*002c*/ 	.byte	0x04, 0x17
        /*002e*/ 	.short	(.L_15 - .L_14)
.L_14:
        /*0030*/ 	.word	0x00000000
        /*0034*/ 	.short	0x0003
        /*0036*/ 	.short	0x0018
        /*0038*/ 	.byte	0x00, 0xf0, 0x21, 0x00


	//----- nvinfo : EIATTR_KPARAM_INFO
	.align		4
.L_15:
        /*003c*/ 	.byte	0x04, 0x17
        /*003e*/ 	.short	(.L_17 - .L_16)
.L_16:
        /*0040*/ 	.word	0x00000000
        /*0044*/ 	.short	0x0002
        /*0046*/ 	.short	0x0010
        /*0048*/ 	.byte	0x00, 0xf0, 0x21, 0x00


	//----- nvinfo : EIATTR_KPARAM_INFO
	.align		4
.L_17:
        /*004c*/ 	.byte	0x04, 0x17
        /*004e*/ 	.short	(.L_19 - .L_18)
.L_18:
        /*0050*/ 	.word	0x00000000
        /*0054*/ 	.short	0x0001
        /*0056*/ 	.short	0x0008
        /*0058*/ 	.byte	0x00, 0xf0, 0x21, 0x00


	//----- nvinfo : EIATTR_KPARAM_INFO
	.align		4
.L_19:
        /*005c*/ 	.byte	0x04, 0x17
        /*005e*/ 	.short	(.L_21 - .L_20)
.L_20:
        /*0060*/ 	.word	0x00000000
        /*0064*/ 	.short	0x0000
        /*0066*/ 	.short	0x0000
        /*0068*/ 	.byte	0x00, 0xf0, 0x21, 0x00


	//----- nvinfo : EIATTR_MAXREG_COUNT
	.align		4
.L_21:
        /*006c*/ 	.byte	0x03, 0x1b
        /*006e*/ 	.short	0x00ff


	//----- nvinfo : EIATTR_EXIT_INSTR_OFFSETS
	.align		4
        /*0070*/ 	.byte	0x04, 0x1c
        /*0072*/ 	.short	(.L_23 - .L_22)


	//   ....[0]....
.L_22:
        /*0074*/ 	.word	0x00000040


	//   ....[1]....
        /*0078*/ 	.word	0x00002240


	//   ....[2]....
        /*007c*/ 	.word	0x00002260


	//----- nvinfo : EIATTR_MAX_THREADS
	.align		4
.L_23:
        /*0080*/ 	.byte	0x04, 0x05
        /*0082*/ 	.short	(.L_25 - .L_24)
.L_24:
        /*0084*/ 	.word	0x00000100
        /*0088*/ 	.word	0x00000001
        /*008c*/ 	.word	0x00000001
.L_25:


//--------------------- .nv.rel.action            --------------------------
	.section	.nv.rel.action,"",@"SHT_CUDA_RELOCINFO"
	.align	8
	.sectionentsize	8
        /*0000*/ 	.byte	0x73, 0x00, 0x00, 0x00, 0x00, 0x00, 0x00, 0x00, 0x00, 0x00, 0x00, 0x11, 0x25, 0x00, 0x05, 0x36


//--------------------- .nv.constant0.triton_mm   --------------------------
	.section	.nv.constant0.triton_mm,"a",@progbits
	.align	4
.nv.constant0.triton_mm:
	.zero		388


//--------------------- .text.triton_mm           --------------------------
	.section	.text.triton_mm,"ax",@progbits
	.sectionflags	@"SHF_BARRIERS=1"
	.sectioninfo	@"SHI_REGISTERS=63"
	.align	128
        .global         triton_mm
        .type           triton_mm,@function
        .size           triton_mm,(.L_x_3 - triton_mm)
        .other          triton_mm,@"STO_CUDA_ENTRY STV_DEFAULT"
triton_mm:
.text.triton_mm:
[----:B------:R-:W-:-:S02]  /*0000*/  MOV R1, c[0x0][0x28] ;  /* 0x00000a0000017a02 */ /* 0x000fc40000000f00 */
[----:B------:R-:W-:-:S05]  /*0010*/  MOV R58, c[0x0][0x180] ;  /* 0x00006000003a7a02 */ /* 0x000fca0000000f00 */
[----:B------:R-:W-:-:S05]  /*0020*/  IMAD R0, R58, 0x1900, RZ ;  /* 0x000019003a007824 */ /* 0x000fca00078e02ff */
[----:B------:R-:W-:-:S13]  /*0030*/  ISETP.NE.AND P0, PT, R0, RZ, PT ;  /* 0x000000ff0000720c */ /* 0x000fda0003f05270 */
[----:B------:R-:W-:Y:S05]  /*0040*/  @!P0 EXIT ;  /* 0x000000000000894d */ /* 0x000fea0003800000 */
[----:B------:R-:W1:Y:S01]  /*0050*/  S2R R9, SR_CTAID.X ;  /* 0x0000000000097919 */ /* 0x000e620000002500 */
[----:B------:R-:W-:Y:S01]  /*0060*/  IMAD R58, R58, 0x32, RZ ;  /* 0x000000323a3a7824 */ /* 0x000fe200078e02ff */
[----:B------:R-:W-:Y:S01]  /*0070*/  ULDC.64 UR8, c[0x0][0x118] ;  /* 0x0000460000087ab9 */ /* 0x000fe20000000a00 */
[----:B------:R-:W-:Y:S01]  /*0080*/  MOV R50, 0x3 ;  /* 0x0000000300327802 */ /* 0x000fe20000000f00 */
[----:B------:R-:W2:Y:S01]  /*0090*/  S2R R54, SR_TID.X ;  /* 0x0000000000367919 */ /* 0x000ea20000002100 */
[----:B------:R-:W-:Y:S01]  /*00a0*/  MOV R59, 0xffffffe0 ;  /* 0xffffffe0003b7802 */ /* 0x000fe20000000f00 */
[----:B------:R-:W-:Y:S01]  /*00b0*/  CS2R R18, SRZ ;  /* 0x0000000000127805 */ /* 0x000fe2000001ff00 */
[----:B------:R-:W-:Y:S01]  /*00c0*/  IADD3 R0, R58, 0x1f, RZ ;  /* 0x0000001f3a007810 */ /* 0x000fe20007ffe0ff */
[----:B------:R-:W-:Y:S01]  /*00d0*/  CS2R R46, SRZ ;  /* 0x00000000002e7805 */ /* 0x000fe2000001ff00 */
[----:B------:R-:W-:Y:S01]  /*00e0*/  IABS R15, R58 ;  /* 0x0000003a000f7213 */ /* 0x000fe20000000000 */
[----:B------:R-:W-:Y:S01]  /*00f0*/  UMOV UR4, URZ ;  /* 0x0000003f00047c82 */ /* 0x000fe20008000000 */
[----:B------:R-:W-:Y:S01]  /*0100*/  SHF.R.S32.HI R3, RZ, 0x1f, R0 ;  /* 0x0000001fff037819 */ /* 0x000fe20000011400 */
[----:B------:R-:W-:-:S02]  /*0110*/  UMOV UR6, 0x4000 ;  /* 0x0000400000067882 */ /* 0x000fc40000000000 */
[----:B------:R-:W-:Y:S01]  /*0120*/  UMOV UR5, URZ ;  /* 0x0000003f00057c82 */ /* 0x000fe20008000000 */
[----:B------:R-:W-:Y:S02]  /*0130*/  LEA.HI R3, R3, R0, RZ, 0x5 ;  /* 0x0000000003037211 */ /* 0x000fe400078f28ff */
[----:B-1----:R-:W-:Y:S02]  /*0140*/  SHF.R.S32.HI R2, RZ, 0x1f, R9 ;  /* 0x0000001fff027819 */ /* 0x002fe40000011409 */
[----:B------:R-:W-:Y:S02]  /*0150*/  ISETP.GE.AND P1, PT, R9, RZ, PT ;  /* 0x000000ff0900720c */ /* 0x000fe40003f26270 */
[----:B------:R-:W-:Y:S02]  /*0160*/  LEA.HI R4, R2, R9, RZ, 0x4 ;  /* 0x0000000902047211 */ /* 0x000fe400078f20ff */
[----:B--2---:R-:W-:Y:S02]  /*0170*/  SHF.L.U32 R57, R54, 0x2, RZ ;  /* 0x0000000236397819 */ /* 0x004fe400000006ff */
[----:B------:R-:W-:-:S02]  /*0180*/  SHF.R.S32.HI R2, RZ, 0x4, R4 ;  /* 0x00000004ff027819 */ /* 0x000fc40000011404 */
[----:B------:R-:W-:Y:S02]  /*0190*/  LOP3.LUT R4, R4, 0xfffffff0, RZ, 0xc0, !PT ;  /* 0xfffffff004047812 */ /* 0x000fe400078ec0ff */
[----:B------:R-:W-:Y:S02]  /*01a0*/  SHF.L.U32 R0, R2, 0x3, RZ ;  /* 0x0000000302007819 */ /* 0x000fe400000006ff */
[----:B------:R-:W-:Y:S02]  /*01b0*/  LOP3.LUT R16, R57, 0x1c, RZ, 0xc0, !PT ;  /* 0x0000001c39107812 */ /* 0x000fe400078ec0ff */
[----:B------:R-:W-:Y:S02]  /*01c0*/  LEA.HI.SX32 R3, R3, -R0, 0x1b ;  /* 0x8000000003037211 */ /* 0x000fe400078fdaff */
[----:B------:R-:W-:Y:S02]  /*01d0*/  SHF.R.U32.HI R14, RZ, 0x4, R54 ;  /* 0x00000004ff0e7819 */ /* 0x000fe40000011636 */
[----:B------:R-:W-:-:S02]  /*01e0*/  IMNMX R6, R3, 0x8, PT ;  /* 0x0000000803067817 */ /* 0x000fc40003800200 */
[----:B------:R-:W-:Y:S02]  /*01f0*/  SGXT.U32 R14, R14, 0x4 ;  /* 0x000000040e0e781a */ /* 0x000fe40000000000 */
[----:B------:R-:W-:Y:S02]  /*0200*/  IABS R13, R6 ;  /* 0x00000006000d7213 */ /* 0x000fe40000000000 */
[----:B------:R-:W-:Y:S02]  /*0210*/  SHF.L.U32 R51, R54, 0x1, RZ ;  /* 0x0000000136337819 */ /* 0x000fe400000006ff */
[----:B------:R-:W1:Y:S01]  /*0220*/  I2F.RP R5, R13 ;  /* 0x0000000d00057306 */ /* 0x000e620000209400 */
[----:B------:R-:W-:Y:S02]  /*0230*/  IADD3 R52, -R16, 0x30, RZ ;  /* 0x0000003010347810 */ /* 0x000fe40007ffe1ff */
[----:B------:R-:W-:Y:S02]  /*0240*/  LOP3.LUT R56, R54, 0x1f, RZ, 0xc0, !PT ;  /* 0x0000001f36387812 */ /* 0x000fe400078ec0ff */
[----:B------:R-:W-:-:S02]  /*0250*/  LOP3.LUT R51, R51, 0x3c0, RZ, 0xc0, !PT ;  /* 0x000003c033337812 */ /* 0x000fc400078ec0ff */
[----:B------:R-:W-:Y:S01]  /*0260*/  IMNMX.U32 R52, R52, 0x30, PT ;  /* 0x0000003034347817 */ /* 0x000fe20003800000 */
[----:B-1----:R-:W1:Y:S02]  /*0270*/  MUFU.RCP R5, R5 ;  /* 0x0000000500057308 */ /* 0x002e640000001000 */
[----:B-1----:R-:W-:Y:S02]  /*0280*/  IADD3 R2, R5, 0xffffffe, RZ ;  /* 0x0ffffffe05027810 */ /* 0x002fe40007ffe0ff */
[----:B------:R-:W-:-:S04]  /*0290*/  IABS R5, R9 ;  /* 0x0000000900057213 */ /* 0x000fc80000000000 */
[----:B------:R1:W2:Y:S01]  /*02a0*/  F2I.FTZ.U32.TRUNC.NTZ R3, R2 ;  /* 0x0000000200037305 */ /* 0x0002a2000021f000 */
[----:B------:R-:W-:-:S04]  /*02b0*/  IADD3 R9, -R4, R9, RZ ;  /* 0x0000000904097210 */ /* 0x000fc80007ffe1ff */
[----:B------:R-:W-:Y:S02]  /*02c0*/  IABS R10, R9 ;  /* 0x00000009000a7213 */ /* 0x000fe40000000000 */
[----:B-1----:R-:W-:Y:S02]  /*02d0*/  MOV R2, RZ ;  /* 0x000000ff00027202 */ /* 0x002fe40000000f00 */
[----:B--2---:R-:W-:-:S05]  /*02e0*/  IADD3 R8, RZ, -R3, RZ ;  /* 0x80000003ff087210 */ /* 0x004fca0007ffe0ff */
[----:B------:R-:W-:Y:S01]  /*02f0*/  IMAD R7, R8, R13, RZ ;  /* 0x0000000d08077224 */ /* 0x000fe200078e02ff */
[----:B------:R-:W-:-:S03]  /*0300*/  IABS R8, R6 ;  /* 0x0000000600087213 */ /* 0x000fc60000000000 */
[----:B------:R-:W-:Y:S01]  /*0310*/  IMAD.HI.U32 R3, R3, R7, R2 ;  /* 0x0000000703037227 */ /* 0x000fe200078e0002 */
[----:B------:R-:W-:Y:S01]  /*0320*/  IADD3 R11, RZ, -R8, RZ ;  /* 0x80000008ff0b7210 */ /* 0x000fe20007ffe0ff */
[----:B------:R-:W1:Y:S04]  /*0330*/  I2F.RP R7, R15 ;  /* 0x0000000f00077306 */ /* 0x000e680000209400 */
[----:B------:R-:W-:-:S04]  /*0340*/  IMAD.HI.U32 R2, R3, R5, RZ ;  /* 0x0000000503027227 */ /* 0x000fc800078e00ff */
[----:B------:R-:W-:Y:S02]  /*0350*/  IMAD R2, R2, R11, R5 ;  /* 0x0000000b02027224 */ /* 0x000fe400078e0205 */
[----:B------:R-:W-:-:S03]  /*0360*/  IMAD.HI.U32 R8, R3, R10, RZ ;  /* 0x0000000a03087227 */ /* 0x000fc600078e00ff */
[----:B------:R-:W-:Y:S01]  /*0370*/  ISETP.GT.U32.AND P0, PT, R13, R2, PT ;  /* 0x000000020d00720c */ /* 0x000fe20003f04070 */
[----:B-1----:R-:W1:-:S12]  /*0380*/  MUFU.RCP R7, R7 ;  /* 0x0000000700077308 */ /* 0x002e580000001000 */
[----:B------:R-:W-:-:S04]  /*0390*/  @!P0 IADD3 R2, R2, -R13, RZ ;  /* 0x8000000d02028210 */ /* 0x000fc80007ffe0ff */
[----:B------:R-:W-:Y:S02]  /*03a0*/  ISETP.GT.U32.AND P0, PT, R13, R2, PT ;  /* 0x000000020d00720c */ /* 0x000fe40003f04070 */
[----:B-1----:R-:W-:Y:S02]  /*03b0*/  IADD3 R4, R7, 0xffffffe, RZ ;  /* 0x0ffffffe07047810 */ /* 0x002fe40007ffe0ff */
[----:B------:R-:W-:Y:S02]  /*03c0*/  LOP3.LUT R7, RZ, R6, RZ, 0x33, !PT ;  /* 0x00000006ff077212 */ /* 0x000fe400078e33ff */
[----:B------:R1:W2:Y:S07]  /*03d0*/  F2I.FTZ.U32.TRUNC.NTZ R5, R4 ;  /* 0x0000000400057305 */ /* 0x0002ae000021f000 */
[----:B------:R-:W-:-:S02]  /*03e0*/  @!P0 IADD3 R2, R2, -R13, RZ ;  /* 0x8000000d02028210 */ /* 0x000fc40007ffe0ff */
[----:B------:R-:W-:Y:S02]  /*03f0*/  ISETP.NE.AND P0, PT, R6, RZ, PT ;  /* 0x000000ff0600720c */ /* 0x000fe40003f05270 */
[----:B------:R-:W-:Y:S02]  /*0400*/  @!P1 IADD3 R2, -R2, RZ, RZ ;  /* 0x000000ff02029210 */ /* 0x000fe40007ffe1ff */
[----:B-1----:R-:W-:Y:S02]  /*0410*/  MOV R4, RZ ;  /* 0x000000ff00047202 */ /* 0x002fe40000000f00 */
[----:B------:R-:W-:Y:S01]  /*0420*/  SEL R3, R7, R2, !P0 ;  /* 0x0000000207037207 */ /* 0x000fe20004000000 */
[----:B------:R-:W-:Y:S01]  /*0430*/  IMAD R2, R8, R11, R10 ;  /* 0x0000000b08027224 */ /* 0x000fe200078e020a */
[----:B------:R-:W-:Y:S02]  /*0440*/  SHF.R.U32.HI R11, RZ, 0x3, R54 ;  /* 0x00000003ff0b7819 */ /* 0x000fe40000011636 */
[----:B------:R-:W-:-:S02]  /*0450*/  IADD3 R3, R0, R3, RZ ;  /* 0x0000000300037210 */ /* 0x000fc40007ffe0ff */
[----:B------:R-:W-:Y:S02]  /*0460*/  SGXT.U32 R11, R11, 0x5 ;  /* 0x000000050b0b781a */ /* 0x000fe40000000000 */
[----:B------:R-:W-:Y:S02]  /*0470*/  SHF.L.U32 R3, R3, 0x5, RZ ;  /* 0x0000000503037819 */ /* 0x000fe400000006ff */
[----:B--2---:R-:W-:Y:S02]  /*0480*/  IADD3 R0, RZ, -R5, RZ ;  /* 0x80000005ff007210 */ /* 0x004fe40007ffe0ff */
[----:B------:R-:W-:Y:S02]  /*0490*/  ISETP.GT.U32.AND P2, PT, R13, R2, PT ;  /* 0x000000020d00720c */ /* 0x000fe40003f44070 */
[----:B------:R-:W-:Y:S01]  /*04a0*/  LOP3.LUT R12, R3, R11, RZ, 0xfc, !PT ;  /* 0x0000000b030c7212 */ /* 0x000fe200078efcff */
[----:B------:R-:W-:Y:S01]  /*04b0*/  IMAD R17, R0, R15, RZ ;  /* 0x0000000f00117224 */ /* 0x000fe200078e02ff */
[----:B------:R-:W-:-:S02]  /*04c0*/  IABS R10, R58 ;  /* 0x0000003a000a7213 */ /* 0x000fc40000000000 */
[----:B------:R-:W-:Y:S01]  /*04d0*/  IABS R0, R12 ;  /* 0x0000000c00007213 */ /* 0x000fe20000000000 */
[----:B------:R-:W-:Y:S01]  /*04e0*/  IMAD.HI.U32 R4, R5, R17, R4 ;  /* 0x0000001105047227 */ /* 0x000fe200078e0004 */
[----:B------:R-:W-:Y:S02]  /*04f0*/  IADD3 R10, RZ, -R10, RZ ;  /* 0x8000000aff0a7210 */ /* 0x000fe40007ffe0ff */
[----:B------:R-:W-:Y:S02]  /*0500*/  MOV R5, R0 ;  /* 0x0000000000057202 */ /* 0x000fe40000000f00 */
[----:B------:R-:W-:Y:S02]  /*0510*/  MOV R0, R10 ;  /* 0x0000000a00007202 */ /* 0x000fe40000000f00 */
[----:B------:R-:W-:Y:S01]  /*0520*/  @!P2 IADD3 R2, R2, -R13, RZ ;  /* 0x8000000d0202a210 */ /* 0x000fe20007ffe0ff */
[----:B------:R-:W-:Y:S01]  /*0530*/  IMAD.HI.U32 R4, R4, R5, RZ ;  /* 0x0000000504047227 */ /* 0x000fe200078e00ff */
[----:B------:R-:W-:-:S02]  /*0540*/  LOP3.LUT R6, R9, R6, RZ, 0x3c, !PT ;  /* 0x0000000609067212 */ /* 0x000fc400078e3cff */
[----:B------:R-:W-:Y:S01]  /*0550*/  ISETP.GE.U32.AND P1, PT, R2, R13, PT ;  /* 0x0000000d0200720c */ /* 0x000fe20003f26070 */
[----:B------:R-:W-:Y:S01]  /*0560*/  IMAD R4, R4, R0, R5 ;  /* 0x0000000004047224 */ /* 0x000fe200078e0205 */
[----:B------:R-:W-:Y:S02]  /*0570*/  ISETP.GE.AND P3, PT, R6, RZ, PT ;  /* 0x000000ff0600720c */ /* 0x000fe40003f66270 */
[----:B------:R-:W-:Y:S02]  /*0580*/  @!P2 IADD3 R8, R8, 0x1, RZ ;  /* 0x000000010808a810 */ /* 0x000fe40007ffe0ff */
[----:B------:R-:W-:Y:S02]  /*0590*/  ISETP.GT.U32.AND P4, PT, R15, R4, PT ;  /* 0x000000040f00720c */ /* 0x000fe40003f84070 */
[----:B------:R-:W-:Y:S02]  /*05a0*/  ISETP.GE.AND P2, PT, R12, RZ, PT ;  /* 0x000000ff0c00720c */ /* 0x000fe40003f46270 */
[----:B------:R-:W-:-:S02]  /*05b0*/  LEA R55, R11, R16, 0x5 ;  /* 0x000000100b377211 */ /* 0x000fc400078e28ff */
[----:B------:R-:W-:Y:S02]  /*05c0*/  LOP3.LUT R3, R3, R14, RZ, 0xfc, !PT ;  /* 0x0000000e03037212 */ /* 0x000fe400078efcff */
[----:B------:R-:W-:Y:S02]  /*05d0*/  @P1 IADD3 R8, R8, 0x1, RZ ;  /* 0x0000000108081810 */ /* 0x000fe40007ffe0ff */
[----:B------:R-:W-:Y:S02]  /*05e0*/  SHF.L.U32 R55, R55, 0x2, RZ ;  /* 0x0000000237377819 */ /* 0x000fe400000006ff */
[----:B------:R-:W-:Y:S02]  /*05f0*/  @!P3 IADD3 R8, -R8, RZ, RZ ;  /* 0x000000ff0808b210 */ /* 0x000fe40007ffe1ff */
[----:B------:R-:W-:Y:S02]  /*0600*/  @!P4 IADD3 R4, R4, -R15, RZ ;  /* 0x8000000f0404c210 */ /* 0x000fe40007ffe0ff */
[----:B------:R-:W-:-:S02]  /*0610*/  SEL R0, R7, R8, !P0 ;  /* 0x0000000807007207 */ /* 0x000fc40004000000 */
[----:B------:R-:W-:Y:S02]  /*0620*/  ISETP.GT.U32.AND P1, PT, R15, R4, PT ;  /* 0x000000040f00720c */ /* 0x000fe40003f24070 */
[----:B------:R-:W-:Y:S02]  /*0630*/  SHF.R.S32.HI R2, RZ, 0x19, R0 ;  /* 0x00000019ff027819 */ /* 0x000fe40000011400 */
[----:B------:R-:W-:Y:S02]  /*0640*/  SHF.L.U32 R0, R0, 0x6, RZ ;  /* 0x0000000600007819 */ /* 0x000fe400000006ff */
[----:B------:R-:W-:Y:S02]  /*0650*/  ISETP.NE.AND P0, PT, R58, RZ, PT ;  /* 0x000000ff3a00720c */ /* 0x000fe40003f05270 */
[----:B------:R-:W-:Y:S02]  /*0660*/  SGXT R2, R2, 0x1 ;  /* 0x000000010202781a */ /* 0x000fe40000000200 */
[----:B------:R-:W-:-:S02]  /*0670*/  LOP3.LUT R6, R0, R11, RZ, 0xfc, !PT ;  /* 0x0000000b00067212 */ /* 0x000fc400078efcff */
[----:B------:R-:W-:Y:S02]  /*0680*/  LOP3.LUT R7, R0, 0x20, R11, 0xfe, !PT ;  /* 0x0000002000077812 */ /* 0x000fe400078efe0b */
[----:B------:R-:W-:Y:S02]  /*0690*/  LEA.HI R5, R2, R6, RZ, 0x7 ;  /* 0x0000000602057211 */ /* 0x000fe400078f38ff */
[----:B------:R-:W-:Y:S02]  /*06a0*/  @!P1 IADD3 R4, R4, -R15, RZ ;  /* 0x8000000f04049210 */ /* 0x000fe40007ffe0ff */
[----:B------:R-:W-:Y:S02]  /*06b0*/  LEA.HI R2, R2, R7, RZ, 0x7 ;  /* 0x0000000702027211 */ /* 0x000fe400078f38ff */
[----:B------:R-:W-:Y:S02]  /*06c0*/  LOP3.LUT R5, R5, 0xffffff80, RZ, 0xc0, !PT ;  /* 0xffffff8005057812 */ /* 0x000fe400078ec0ff */
[----:B------:R-:W-:-:S02]  /*06d0*/  LOP3.LUT R2, R2, 0xffffff80, RZ, 0xc0, !PT ;  /* 0xffffff8002027812 */ /* 0x000fc400078ec0ff */
[----:B------:R-:W-:Y:S02]  /*06e0*/  @!P2 IADD3 R4, -R4, RZ, RZ ;  /* 0x000000ff0404a210 */ /* 0x000fe40007ffe1ff */
[----:B------:R-:W-:Y:S02]  /*06f0*/  @!P0 LOP3.LUT R4, RZ, R58, RZ, 0x33, !PT ;  /* 0x0000003aff048212 */ /* 0x000fe400078e33ff */
[----:B------:R-:W-:Y:S02]  /*0700*/  IADD3 R5, R6, -R5, RZ ;  /* 0x8000000506057210 */ /* 0x000fe40007ffe0ff */
[----:B------:R-:W-:Y:S01]  /*0710*/  LOP3.LUT R11, R11, 0x20, RZ, 0xfc, !PT ;  /* 0x000000200b0b7812 */ /* 0x000fe200078efcff */
[--C-:B------:R-:W-:Y:S01]  /*0720*/  IMAD R9, R4, 0xb0, R16.reuse ;  /* 0x000000b004097824 */ /* 0x100fe200078e0210 */
[----:B------:R-:W-:Y:S01]  /*0730*/  IADD3 R7, R7, -R2, RZ ;  /* 0x8000000207077210 */ /* 0x000fe20007ffe0ff */
[----:B------:R-:W-:Y:S01]  /*0740*/  IMAD R5, R5, 0xb0, R16 ;  /* 0x000000b005057824 */ /* 0x000fe200078e0210 */
[----:B------:R-:W-:-:S02]  /*0750*/  MOV R2, 0x4 ;  /* 0x0000000400027802 */ /* 0x000fc40000000f00 */
[----:B------:R-:W-:Y:S01]  /*0760*/  LEA R11, R11, R16, 0x5 ;  /* 0x000000100b0b7211 */ /* 0x000fe200078e28ff */
[----:B------:R-:W-:Y:S01]  /*0770*/  IMAD R7, R7, 0xb0, R16 ;  /* 0x000000b007077824 */ /* 0x000fe200078e0210 */
[----:B------:R-:W-:Y:S01]  /*0780*/  SHF.R.U32.HI R54, RZ, 0x4, R54 ;  /* 0x00000004ff367819 */ /* 0x000fe20000011636 */
[----:B------:R-:W-:Y:S01]  /*0790*/  IMAD.WIDE R8, R9, R2, c[0x0][0x168] ;  /* 0x00005a0009087625 */ /* 0x000fe200078e0202 */
[----:B------:R-:W-:-:S03]  /*07a0*/  SHF.L.U32 R53, R11, 0x2, RZ ;  /* 0x000000020b357819 */ /* 0x000fc600000006ff */
[-C--:B------:R-:W-:Y:S01]  /*07b0*/  IMAD.WIDE R10, R5, R2.reuse, c[0x0][0x170] ;  /* 0x00005c00050a7625 */ /* 0x080fe200078e0202 */
[----:B------:R1:W-:Y:S01]  /*07c0*/  LDGSTS.E.BYPASS.128 [R55], [R8.64] ;  /* 0x0000000008377fae */ /* 0x0003e2000b901c48 */
[----:B------:R-:W-:Y:S02]  /*07d0*/  IADD3 R48, P2, R8, 0x200, RZ ;  /* 0x0000020008307810 */ /* 0x000fe40007f5e0ff */
[----:B------:R-:W-:Y:S01]  /*07e0*/  IMAD.WIDE R12, R7, R2, c[0x0][0x170] ;  /* 0x00005c00070c7625 */ /* 0x000fe200078e0202 */
[----:B------:R-:W0:Y:S01]  /*07f0*/  LDGDEPBAR ;  /* 0x00000000000079af */ /* 0x000e220000000000 */
[----:B------:R-:W-:Y:S02]  /*0800*/  IADD3 R6, P1, R10, 0x200, RZ ;  /* 0x000002000a067810 */ /* 0x000fe40007f3e0ff */
[----:B------:R-:W-:Y:S01]  /*0810*/  IADD3.X R49, RZ, R9, RZ, P2, !PT ;  /* 0x00000009ff317210 */ /* 0x000fe200017fe4ff */
[----:B------:R2:W-:Y:S01]  /*0820*/  LDGSTS.E.BYPASS.128 [R55+0x4000], [R10.64] ;  /* 0x040000000a377fae */ /* 0x0005e2000b901c48 */
[----:B------:R-:W-:-:S02]  /*0830*/  IADD3 R4, P0, R12, 0x200, RZ ;  /* 0x000002000c047810 */ /* 0x000fc40007f1e0ff */
[----:B------:R-:W-:Y:S01]  /*0840*/  IADD3.X R7, RZ, R11, RZ, P1, !PT ;  /* 0x0000000bff077210 */ /* 0x000fe20000ffe4ff */
[----:B------:R3:W-:Y:S01]  /*0850*/  LDGSTS.E.BYPASS.128 [R53+0x4000], [R12.64] ;  /* 0x040000000c357fae */ /* 0x0007e2000b901c48 */
[----:B------:R-:W-:-:S03]  /*0860*/  IADD3.X R5, RZ, R13, RZ, P0, !PT ;  /* 0x0000000dff057210 */ /* 0x000fc600007fe4ff */
[----:B------:R-:W0:Y:S04]  /*0870*/  LDGDEPBAR ;  /* 0x00000000000079af */ /* 0x000e280000000000 */
[----:B------:R-:W-:Y:S06]  /*0880*/  BAR.SYNC 0x0 ;  /* 0x0000000000007b1d */ /* 0x000fec0000000000 */
[----:B------:R-:W-:Y:S01]  /*0890*/  @!PT LDS RZ, [RZ] ;  /* 0x00000000fffff984 */ /* 0x000fe20000000800 */
[----:B------:R-:W-:Y:S01]  /*08a0*/  @!PT LDS RZ, [RZ] ;  /* 0x00000000fffff984 */ /* 0x000fe20000000800 */
[----:B------:R-:W-:Y:S01]  /*08b0*/  @!PT LDS RZ, [RZ] ;  /* 0x00000000fffff984 */ /* 0x000fe20000000800 */
[----:B------:R1:W-:Y:S04]  /*08c0*/  LDGSTS.E.BYPASS.128 [R55+0x1000], [R8.64+0x80] ;  /* 0x0100008008377fae */ /* 0x0003e8000b901c48 */
[----:B------:R-:W0:Y:S04]  /*08d0*/  LDGDEPBAR ;  /* 0x00000000000079af */ /* 0x000e280000000000 */
[----:B------:R2:W-:Y:S04]  /*08e0*/  LDGSTS.E.BYPASS.128 [R55+0x6000], [R10.64+0x80] ;  /* 0x060000800a377fae */ /* 0x0005e8000b901c48 */
[----:B------:R3:W-:Y:S04]  /*08f0*/  LDGSTS.E.BYPASS.128 [R53+0x6000], [R12.64+0x80] ;  /* 0x060000800c357fae */ /* 0x0007e8000b901c48 */
        /* <DEDUP_REMOVED lines=17> */
[----:B------:R3:W-:Y:S01]  /*0a10*/  LDGSTS.E.BYPASS.128 [R53+0xa000], [R12.64+0x180] ;  /* 0x0a0001800c357fae */ /* 0x0007e2000b901c48 */
[----:B-1----:R-:W-:-:S03]  /*0a20*/  CS2R R8, SRZ ;  /* 0x0000000000087805 */ /* 0x002fc6000001ff00 */
[----:B------:R-:W0:Y:S01]  /*0a30*/  LDGDEPBAR ;  /* 0x00000000000079af */ /* 0x000e220000000000 */
[----:B--2---:R-:W-:Y:S01]  /*0a40*/  CS2R R10, SRZ ;  /* 0x00000000000a7805 */ /* 0x004fe2000001ff00 */
[----:B------:R-:W-:-:S04]  /*0a50*/  DEPBAR.LE SB0, 0x6 ;  /* 0x000081800000791a */ /* 0x000fc80000000000 */
[----:B---3--:R-:W-:Y:S06]  /*0a60*/  BAR.SYNC 0x0 ;  /* 0x0000000000007b1d */ /* 0x008fec0000000000 */
.L_x_1:
[----:B------:R-:W-:Y:S01]  /*0a70*/  LEA R60, R56, UR6, 0x8 ;  /* 0x00000006383c7c11 */ /* 0x000fe2000f8e40ff */
[----:B------:R-:W-:Y:S01]  /*0a80*/  LDS.128 R36, [R51.X4+UR5+0x800] ;  /* 0x0008000533247984 */ /* 0x000fe20008004c00 */
[----:B------:R-:W-:Y:S01]  /*0a90*/  IADD3 R50, R50, 0x1, RZ ;  /* 0x0000000132327810 */ /* 0x000fe20007ffe0ff */
[----:B------:R-:W-:Y:S01]  /*0aa0*/  UIADD3 UR4, UR4, 0x1, URZ ;  /* 0x0000000104047890 */ /* 0x000fe2000fffe03f */
[----:B------:R-:W-:Y:S01]  /*0ab0*/  IADD3 R59, R59, 0x20, RZ ;  /* 0x000000203b3b7810 */ /* 0x000fe20007ffe0ff */
[----:B------:R-:W1:Y:S01]  /*0ac0*/  LDS.128 R32, [R60+0x80] ;  /* 0x000080003c207984 */ /* 0x000e620000000c00 */
[C---:B------:R-:W-:Y:S01]  /*0ad0*/  ISETP.GE.AND P0, PT, R50.reuse, 0x4, PT ;  /* 0x000000043200780c */ /* 0x040fe20003f06270 */
[----:B------:R-:W-:Y:S01]  /*0ae0*/  UISETP.GE.AND UP0, UPT, UR4, 0x4, UPT ;  /* 0x000000040400788c */ /* 0x000fe2000bf06270 */
[C---:B------:R-:W-:Y:S01]  /*0af0*/  ISETP.GE.U32.AND P1, PT, R59.reuse, R52, PT ;  /* 0x000000343b00720c */ /* 0x040fe20003f26070 */
[----:B------:R-:W2:Y:S01]  /*0b00*/  LDS.128 R28, [R60] ;  /* 0x000000003c1c7984 */ /* 0x000ea20000000c00 */
[----:B------:R-:W-:Y:S01]  /*0b10*/  SEL R50, R50, RZ, !P0 ;  /* 0x000000ff32327207 */ /* 0x000fe20004000000 */
[----:B------:R-:W-:Y:S01]  /*0b20*/  USEL UR4, UR4, URZ, !UP0 ;  /* 0x0000003f04047287 */ /* 0x000fe2000c000000 */
[----:B------:R-:W-:Y:S01]  /*0b30*/  ISETP.GE.U32.AND P0, PT, R59, 0x90, PT ;  /* 0x000000903b00780c */ /* 0x000fe20003f06070 */
[----:B------:R-:W3:Y:S02]  /*0b40*/  LDS.128 R24, [R51.X4+UR5] ;  /* 0x0000000533187984 */ /* 0x000ee40008004c00 */
[----:B------:R-:W-:-:S02]  /*0b50*/  ULEA UR6, UR4, 0x4000, 0xd ;  /* 0x0000400004067891 */ /* 0x000fc4000f8e683f */
[----:B------:R-:W4:Y:S04]  /*0b60*/  LDS.128 R40, [R51.X4+UR5+0x880] ;  /* 0x0008800533287984 */ /* 0x000f280008004c00 */
[----:B------:R-:W-:Y:S01]  /*0b70*/  LDS.128 R20, [R51.X4+UR5+0x810] ;  /* 0x0008100533147984 */ /* 0x000fe20008004c00 */
[C---:B-1----:R-:W-:Y:S01]  /*0b80*/  FFMA R12, R36.reuse, R32, R47 ;  /* 0x00000020240c7223 */ /* 0x042fe2000000002f */
[----:B--2---:R-:W-:-:S03]  /*0b90*/  FFMA R36, R36, R28, R46 ;  /* 0x0000001c24247223 */ /* 0x004fc6000000002e */
[C---:B------:R-:W-:Y:S01]  /*0ba0*/  FFMA R15, R37.reuse, R33, R12 ;  /* 0x00000021250f7223 */ /* 0x040fe2000000000c */
[----:B------:R-:W1:Y:S01]  /*0bb0*/  LDS.128 R44, [R51.X4+UR5+0x80] ;  /* 0x00008005332c7984 */ /* 0x000e620008004c00 */
[C---:B---3--:R-:W-:Y:S01]  /*0bc0*/  FFMA R18, R24.reuse, R28, R18 ;  /* 0x0000001c18127223 */ /* 0x048fe20000000012 */
[----:B------:R-:W-:Y:S01]  /*0bd0*/  FFMA R24, R24, R32, R19 ;  /* 0x0000002018187223 */ /* 0x000fe20000000013 */
[-C--:B------:R-:W-:Y:S01]  /*0be0*/  FFMA R37, R37, R29.reuse, R36 ;  /* 0x0000001d25257223 */ /* 0x080fe20000000024 */
[----:B------:R-:W-:Y:S01]  /*0bf0*/  FFMA R36, R38, R34, R15 ;  /* 0x0000002226247223 */ /* 0x000fe2000000000f */
[C---:B----4-:R-:W-:Y:S01]  /*0c00*/  FFMA R12, R40.reuse, R32, R11 ;  /* 0x00000020280c7223 */ /* 0x050fe2000000000b */
[----:B------:R-:W-:Y:S01]  /*0c10*/  FFMA R10, R40, R28, R10 ;  /* 0x0000001c280a7223 */ /* 0x000fe2000000000a */
[C---:B------:R-:W-:Y:S01]  /*0c20*/  FFMA R13, R25.reuse, R29, R18 ;  /* 0x0000001d190d7223 */ /* 0x040fe20000000012 */
[----:B------:R-:W-:Y:S01]  /*0c30*/  FFMA R25, R25, R33, R24 ;  /* 0x0000002119197223 */ /* 0x000fe20000000018 */
[----:B------:R-:W-:Y:S01]  /*0c40*/  LDS.128 R16, [R60+0x10] ;  /* 0x000010003c107984 */ /* 0x000fe20000000c00 */
[-C--:B------:R-:W-:Y:S01]  /*0c50*/  FFMA R38, R38, R30.reuse, R37 ;  /* 0x0000001e26267223 */ /* 0x080fe20000000025 */
[C---:B------:R-:W-:Y:S01]  /*0c60*/  FFMA R24, R26.reuse, R30, R13 ;  /* 0x0000001e1a187223 */ /* 0x040fe2000000000d */
[----:B------:R-:W-:-:S02]  /*0c70*/  FFMA R26, R26, R34, R25 ;  /* 0x000000221a1a7223 */ /* 0x000fc40000000019 */
[C---:B------:R-:W-:Y:S01]  /*0c80*/  FFMA R37, R39.reuse, R31, R38 ;  /* 0x0000001f27257223 */ /* 0x040fe20000000026 */
[----:B------:R-:W-:Y:S01]  /*0c90*/  FFMA R39, R39, R35, R36 ;  /* 0x0000002327277223 */ /* 0x000fe20000000024 */
[C---:B-1----:R-:W-:Y:S01]  /*0ca0*/  FFMA R32, R44.reuse, R32, R9 ;  /* 0x000000202c207223 */ /* 0x042fe20000000009 */
[----:B------:R-:W-:Y:S01]  /*0cb0*/  FFMA R8, R44, R28, R8 ;  /* 0x0000001c2c087223 */ /* 0x000fe20000000008 */
[C---:B------:R-:W-:Y:S01]  /*0cc0*/  FFMA R9, R41.reuse, R33, R12 ;  /* 0x0000002129097223 */ /* 0x040fe2000000000c */
[----:B------:R-:W-:Y:S01]  /*0cd0*/  FFMA R41, R41, R29, R10 ;  /* 0x0000001d29297223 */ /* 0x000fe2000000000a */
[C---:B------:R-:W-:Y:S01]  /*0ce0*/  FFMA R33, R45.reuse, R33, R32 ;  /* 0x000000212d217223 */ /* 0x040fe20000000020 */
[----:B------:R-:W-:Y:S01]  /*0cf0*/  FFMA R29, R45, R29, R8 ;  /* 0x0000001d2d1d7223 */ /* 0x000fe20000000008 */
[C---:B------:R-:W-:Y:S01]  /*0d00*/  FFMA R28, R42.reuse, R34, R9 ;  /* 0x000000222a1c7223 */ /* 0x040fe20000000009 */
[-C--:B------:R-:W-:Y:S01]  /*0d10*/  FFMA R42, R42, R30.reuse, R41 ;  /* 0x0000001e2a2a7223 */ /* 0x080fe20000000029 */
[----:B------:R-:W1:Y:S01]  /*0d20*/  LDS.128 R12, [R51.X4+UR5+0x10] ;  /* 0x00001005330c7984 */ /* 0x000e620008004c00 */
[C---:B------:R-:W-:Y:S01]  /*0d30*/  FFMA R30, R46.reuse, R30, R29 ;  /* 0x0000001e2e1e7223 */ /* 0x040fe2000000001d */
[----:B------:R-:W-:Y:S01]  /*0d40*/  FFMA R34, R46, R34, R33 ;  /* 0x000000222e227223 */ /* 0x000fe20000000021 */
[C---:B------:R-:W-:Y:S01]  /*0d50*/  FFMA R33, R27.reuse, R31, R24 ;  /* 0x0000001f1b217223 */ /* 0x040fe20000000018 */
[----:B------:R-:W2:Y:S01]  /*0d60*/  LDS.128 R8, [R60+0x90] ;  /* 0x000090003c087984 */ /* 0x000ea20000000c00 */
[----:B------:R-:W-:Y:S01]  /*0d70*/  FFMA R29, R27, R35, R26 ;  /* 0x000000231b1d7223 */ /* 0x000fe2000000001a */
[C---:B------:R-:W-:Y:S01]  /*0d80*/  FFMA R25, R43.reuse, R31, R42 ;  /* 0x0000001f2b197223 */ /* 0x040fe2000000002a */
[-C--:B------:R-:W-:Y:S01]  /*0d90*/  FFMA R27, R43, R35.reuse, R28 ;  /* 0x000000232b1b7223 */ /* 0x080fe2000000001c */
[C---:B------:R-:W-:Y:S01]  /*0da0*/  FFMA R35, R47.reuse, R35, R34 ;  /* 0x000000232f237223 */ /* 0x040fe20000000022 */
[----:B------:R-:W3:Y:S01]  /*0db0*/  LDS.128 R40, [R51.X4+UR5+0x890] ;  /* 0x0008900533287984 */ /* 0x000ee20008004c00 */
[----:B------:R-:W-:-:S03]  /*0dc0*/  FFMA R31, R47, R31, R30 ;  /* 0x0000001f2f1f7223 */ /* 0x000fc6000000001e */
[----:B------:R-:W4:Y:S01]  /*0dd0*/  LDS.128 R44, [R51.X4+UR5+0x90] ;  /* 0x00009005332c7984 */ /* 0x000f220008004c00 */
[C---:B-1----:R-:W-:Y:S01]  /*0de0*/  FFMA R24, R12.reuse, R16, R33 ;  /* 0x000000100c187223 */ /* 0x042fe20000000021 */
[-C--:B--2---:R-:W-:Y:S01]  /*0df0*/  FFMA R26, R12, R8.reuse, R29 ;  /* 0x000000080c1a7223 */ /* 0x084fe2000000001d */
[C---:B------:R-:W-:Y:S02]  /*0e00*/  FFMA R12, R20.reuse, R8, R39 ;  /* 0x00000008140c7223 */ /* 0x040fe40000000027 */
[C---:B------:R-:W-:Y:S01]  /*0e10*/  FFMA R29, R13.reuse, R17, R24 ;  /* 0x000000110d1d7223 */ /* 0x040fe20000000018 */
[----:B------:R-:W-:Y:S01]  /*0e20*/  FFMA R20, R20, R16, R37 ;  /* 0x0000001014147223 */ /* 0x000fe20000000025 */
[-C--:B------:R-:W-:Y:S01]  /*0e30*/  FFMA R13, R13, R9.reuse, R26 ;  /* 0x000000090d0d7223 */ /* 0x080fe2000000001a */
[C---:B---3--:R-:W-:Y:S01]  /*0e40*/  FFMA R24, R40.reuse, R8, R27 ;  /* 0x0000000828187223 */ /* 0x048fe2000000001b */
[-C--:B------:R-:W-:Y:S01]  /*0e50*/  FFMA R33, R21, R9.reuse, R12 ;  /* 0x0000000915217223 */ /* 0x080fe2000000000c */
[----:B------:R-:W-:Y:S01]  /*0e60*/  FFMA R40, R40, R16, R25 ;  /* 0x0000001028287223 */ /* 0x000fe20000000019 */
[C---:B------:R-:W-:Y:S01]  /*0e70*/  FFMA R12, R14.reuse, R18, R29 ;  /* 0x000000120e0c7223 */ /* 0x040fe2000000001d */
[----:B------:R-:W-:Y:S01]  /*0e80*/  FFMA R14, R14, R10, R13 ;  /* 0x0000000a0e0e7223 */ /* 0x000fe2000000000d */
[C---:B----4-:R-:W-:Y:S01]  /*0e90*/  FFMA R8, R44.reuse, R8, R35 ;  /* 0x000000082c087223 */ /* 0x050fe20000000023 */
[C---:B------:R-:W-:Y:S01]  /*0ea0*/  FFMA R13, R41.reuse, R9, R24 ;  /* 0x00000009290d7223 */ /* 0x040fe20000000018 */
[----:B------:R-:W-:Y:S01]  /*0eb0*/  FFMA R16, R44, R16, R31 ;  /* 0x000000102c107223 */ /* 0x000fe2000000001f */
[-C--:B------:R-:W-:Y:S01]  /*0ec0*/  FFMA R41, R41, R17.reuse, R40 ;  /* 0x0000001129297223 */ /* 0x080fe20000000028 */
[----:B------:R-:W-:Y:S01]  /*0ed0*/  FFMA R21, R21, R17, R20 ;  /* 0x0000001115157223 */ /* 0x000fe20000000014 */
[C---:B------:R-:W-:Y:S01]  /*0ee0*/  FFMA R9, R45.reuse, R9, R8 ;  /* 0x000000092d097223 */ /* 0x040fe20000000008 */
[C---:B------:R-:W-:Y:S01]  /*0ef0*/  FFMA R8, R42.reuse, R10, R13 ;  /* 0x0000000a2a087223 */ /* 0x040fe2000000000d */
[----:B------:R-:W-:Y:S01]  /*0f00*/  FFMA R17, R45, R17, R16 ;  /* 0x000000112d117223 */ /* 0x000fe20000000010 */
[----:B------:R-:W-:Y:S01]  /*0f10*/  FFMA R42, R42, R18, R41 ;  /* 0x000000122a2a7223 */ /* 0x000fe20000000029 */
[C---:B------:R-:W-:Y:S01]  /*0f20*/  FFMA R20, R22.reuse, R10, R33 ;  /* 0x0000000a16147223 */ /* 0x040fe20000000021 */
[----:B------:R-:W-:Y:S01]  /*0f30*/  LDS.128 R24, [R60+0xa0] ;  /* 0x0000a0003c187984 */ /* 0x000fe20000000c00 */
[-C--:B------:R-:W-:Y:S01]  /*0f40*/  FFMA R22, R22, R18.reuse, R21 ;  /* 0x0000001216167223 */ /* 0x080fe20000000015 */
[C---:B------:R-:W-:Y:S01]  /*0f50*/  FFMA R18, R46.reuse, R18, R17 ;  /* 0x000000122e127223 */ /* 0x040fe20000000011 */
[----:B------:R-:W-:Y:S01]  /*0f60*/  FFMA R10, R46, R10, R9 ;  /* 0x0000000a2e0a7223 */ /* 0x000fe20000000009 */
[----:B------:R-:W1:Y:S01]  /*0f70*/  LDS.128 R36, [R51.X4+UR5+0x820] ;  /* 0x0008200533247984 */ /* 0x000e620008004c00 */
[C---:B------:R-:W-:Y:S01]  /*0f80*/  FFMA R9, R43.reuse, R19, R42 ;  /* 0x000000132b097223 */ /* 0x040fe2000000002a */
[----:B------:R-:W-:Y:S01]  /*0f90*/  FFMA R13, R43, R11, R8 ;  /* 0x0000000b2b0d7223 */ /* 0x000fe20000000008 */
[-C--:B------:R-:W-:Y:S01]  /*0fa0*/  FFMA R17, R15, R19.reuse, R12 ;  /* 0x000000130f117223 */ /* 0x080fe2000000000c */
[----:B------:R-:W-:Y:S01]  /*0fb0*/  LDS.128 R28, [R51.X4+UR5+0x20] ;  /* 0x00002005331c7984 */ /* 0x000fe20008004c00 */
[----:B------:R-:W-:Y:S01]  /*0fc0*/  FFMA R21, R23, R19, R22 ;  /* 0x0000001317157223 */ /* 0x000fe20000000016 */
[-C--:B------:R-:W-:Y:S01]  /*0fd0*/  FFMA R15, R15, R11.reuse, R14 ;  /* 0x0000000b0f0f7223 */ /* 0x080fe2000000000e */
[-C--:B------:R-:W-:Y:S01]  /*0fe0*/  FFMA R23, R23, R11.reuse, R20 ;  /* 0x0000000b17177223 */ /* 0x080fe20000000014 */
[----:B------:R-:W2:Y:S01]  /*0ff0*/  LDS.128 R32, [R60+0x20] ;  /* 0x000020003c207984 */ /* 0x000ea20000000c00 */
[C---:B------:R-:W-:Y:S01]  /*1000*/  FFMA R11, R47.reuse, R11, R10 ;  /* 0x0000000b2f0b7223 */ /* 0x040fe2000000000a */
[----:B------:R-:W-:-:S02]  /*1010*/  FFMA R19, R47, R19, R18 ;  /* 0x000000132f137223 */ /* 0x000fc40000000012 */
[----:B------:R-:W3:Y:S04]  /*1020*/  LDS.128 R40, [R51.X4+UR5+0x8a0] ;  /* 0x0008a00533287984 */ /* 0x000ee80008004c00 */
[----:B------:R-:W4:Y:S01]  /*1030*/  LDS.128 R44, [R51.X4+UR5+0xa0] ;  /* 0x0000a005332c7984 */ /* 0x000f220008004c00 */
[----:B-1----:R-:W-:Y:S01]  /*1040*/  FFMA R8, R36, R24, R23 ;  /* 0x0000001824087223 */ /* 0x002fe20000000017 */
[----:B--2---:R-:W-:-:S03]  /*1050*/  FFMA R10, R28, R32, R17 ;  /* 0x000000201c0a7223 */ /* 0x004fc60000000011 */
[----:B------:R-:W-:Y:S01]  /*1060*/  FFMA R17, R37, R25, R8 ;  /* 0x0000001925117223 */ /* 0x000fe20000000008 */
[----:B------:R-:W-:Y:S01]  /*1070*/  FFMA R28, R28, R24, R15 ;  /* 0x000000181c1c7223 */ /* 0x000fe2000000000f */
[----:B------:R-:W-:Y:S01]  /*1080*/  FFMA R36, R36, R32, R21 ;  /* 0x0000002024247223 */ /* 0x000fe20000000015 */
[C---:B---3--:R-:W-:Y:S01]  /*1090*/  FFMA R8, R40.reuse, R24, R13 ;  /* 0x0000001828087223 */ /* 0x048fe2000000000d */
[----:B------:R-:W-:Y:S01]  /*10a0*/  FFMA R40, R40, R32, R9 ;  /* 0x0000002028287223 */ /* 0x000fe20000000009 */
[C---:B------:R-:W-:Y:S01]  /*10b0*/  FFMA R15, R29.reuse, R33, R10 ;  /* 0x000000211d0f7223 */ /* 0x040fe2000000000a */
[-C--:B------:R-:W-:Y:S01]  /*10c0*/  FFMA R29, R29, R25.reuse, R28 ;  /* 0x000000191d1d7223 */ /* 0x080fe2000000001c */
[C---:B----4-:R-:W-:Y:S01]  /*10d0*/  FFMA R24, R44.reuse, R24, R11 ;  /* 0x000000182c187223 */ /* 0x050fe2000000000b */
[C---:B------:R-:W-:Y:S01]  /*10e0*/  FFMA R9, R41.reuse, R25, R8 ;  /* 0x0000001929097223 */ /* 0x040fe20000000008 */
[----:B------:R-:W-:Y:S01]  /*10f0*/  FFMA R32, R44, R32, R19 ;  /* 0x000000202c207223 */ /* 0x000fe20000000013 */
[-C--:B------:R-:W-:Y:S01]  /*1100*/  FFMA R41, R41, R33.reuse, R40 ;  /* 0x0000002129297223 */ /* 0x080fe20000000028 */
[----:B------:R-:W-:Y:S01]  /*1110*/  FFMA R37, R37, R33, R36 ;  /* 0x0000002125257223 */ /* 0x000fe20000000024 */
[C---:B------:R-:W-:Y:S01]  /*1120*/  FFMA R25, R45.reuse, R25, R24 ;  /* 0x000000192d197223 */ /* 0x040fe20000000018 */
[----:B------:R-:W-:Y:S01]  /*1130*/  FFMA R28, R30, R34, R15 ;  /* 0x000000221e1c7223 */ /* 0x000fe2000000000f */
[-C--:B------:R-:W-:Y:S01]  /*1140*/  FFMA R36, R38, R26.reuse, R17 ;  /* 0x0000001a26247223 */ /* 0x080fe20000000011 */
[C---:B------:R-:W-:Y:S01]  /*1150*/  FFMA R24, R42.reuse, R26, R9 ;  /* 0x0000001a2a187223 */ /* 0x040fe20000000009 */
[----:B------:R-:W-:Y:S01]  /*1160*/  FFMA R33, R45, R33, R32 ;  /* 0x000000212d217223 */ /* 0x000fe20000000020 */
[-C--:B------:R-:W-:Y:S01]  /*1170*/  FFMA R42, R42, R34.reuse, R41 ;  /* 0x000000222a2a7223 */ /* 0x080fe20000000029 */
[----:B------:R-:W-:Y:S01]  /*1180*/  LDS.128 R12, [R51.X4+UR5+0x30] ;  /* 0x00003005330c7984 */ /* 0x000fe20008004c00 */
[----:B------:R-:W-:Y:S01]  /*1190*/  FFMA R38, R38, R34, R37 ;  /* 0x0000002226267223 */ /* 0x000fe20000000025 */
[----:B------:R-:W-:Y:S01]  /*11a0*/  FFMA R30, R30, R26, R29 ;  /* 0x0000001a1e1e7223 */ /* 0x000fe2000000001d */
[C---:B------:R-:W-:Y:S01]  /*11b0*/  FFMA R34, R46.reuse, R34, R33 ;  /* 0x000000222e227223 */ /* 0x040fe20000000021 */
[----:B------:R-:W1:Y:S01]  /*11c0*/  LDS.128 R16, [R60+0x30] ;  /* 0x000030003c107984 */ /* 0x000e620000000c00 */
[----:B------:R-:W-:Y:S01]  /*11d0*/  FFMA R26, R46, R26, R25 ;  /* 0x0000001a2e1a7223 */ /* 0x000fe20000000019 */
[C---:B------:R-:W-:Y:S01]  /*11e0*/  FFMA R25, R43.reuse, R35, R42 ;  /* 0x000000232b197223 */ /* 0x040fe2000000002a */
[----:B------:R-:W-:Y:S01]  /*11f0*/  FFMA R29, R43, R27, R24 ;  /* 0x0000001b2b1d7223 */ /* 0x000fe20000000018 */
[----:B------:R-:W2:Y:S01]  /*1200*/  LDS.128 R8, [R60+0xb0] ;  /* 0x0000b0003c087984 */ /* 0x000ea20000000c00 */
[-C--:B------:R-:W-:Y:S01]  /*1210*/  FFMA R33, R31, R35.reuse, R28 ;  /* 0x000000231f217223 */ /* 0x080fe2000000001c */
[----:B------:R-:W-:Y:S01]  /*1220*/  FFMA R37, R39, R35, R38 ;  /* 0x0000002327257223 */ /* 0x000fe20000000026 */
[-C--:B------:R-:W-:Y:S01]  /*1230*/  FFMA R31, R31, R27.reuse, R30 ;  /* 0x0000001b1f1f7223 */ /* 0x080fe2000000001e */
[----:B------:R-:W3:Y:S01]  /*1240*/  LDS.128 R20, [R51.X4+UR5+0x830] ;  /* 0x0008300533147984 */ /* 0x000ee20008004c00 */
[-C--:B------:R-:W-:Y:S01]  /*1250*/  FFMA R39, R39, R27.reuse, R36 ;  /* 0x0000001b27277223 */ /* 0x080fe20000000024 */
[C---:B------:R-:W-:Y:S01]  /*1260*/  FFMA R27, R47.reuse, R27, R26 ;  /* 0x0000001b2f1b7223 */ /* 0x040fe2000000001a */
[----:B------:R-:W-:Y:S01]  /*1270*/  FFMA R35, R47, R35, R34 ;  /* 0x000000232f237223 */ /* 0x000fe20000000022 */
[----:B------:R-:W4:Y:S04]  /*1280*/  LDS.128 R40, [R51.X4+UR5+0x8b0] ;  /* 0x0008b00533287984 */ /* 0x000f280008004c00 */
[----:B------:R-:W5:Y:S01]  /*1290*/  LDS.128 R44, [R51.X4+UR5+0xb0] ;  /* 0x0000b005332c7984 */ /* 0x000f620008004c00 */
[C---:B-1----:R-:W-:Y:S01]  /*12a0*/  FFMA R24, R12.reuse, R16, R33 ;  /* 0x000000100c187223 */ /* 0x042fe20000000021 */
[----:B--2---:R-:W-:-:S03]  /*12b0*/  FFMA R26, R12, R8, R31 ;  /* 0x000000080c1a7223 */ /* 0x004fc6000000001f */
[C---:B------:R-:W-:Y:S01]  /*12c0*/  FFMA R31, R13.reuse, R17, R24 ;  /* 0x000000110d1f7223 */ /* 0x040fe20000000018 */
[C---:B---3--:R-:W-:Y:S01]  /*12d0*/  FFMA R12, R20.reuse, R8, R39 ;  /* 0x00000008140c7223 */ /* 0x048fe20000000027 */
[-C--:B------:R-:W-:Y:S01]  /*12e0*/  FFMA R13, R13, R9.reuse, R26 ;  /* 0x000000090d0d7223 */ /* 0x080fe2000000001a */
[----:B------:R-:W-:Y:S01]  /*12f0*/  FFMA R20, R20, R16, R37 ;  /* 0x0000001014147223 */ /* 0x000fe20000000025 */
[C---:B----4-:R-:W-:Y:S01]  /*1300*/  FFMA R24, R40.reuse, R8, R29 ;  /* 0x0000000828187223 */ /* 0x050fe2000000001d */
[-C--:B------:R-:W-:Y:S01]  /*1310*/  FFMA R33, R21, R9.reuse, R12 ;  /* 0x0000000915217223 */ /* 0x080fe2000000000c */
[----:B------:R-:W-:Y:S01]  /*1320*/  FFMA R40, R40, R16, R25 ;  /* 0x0000001028287223 */ /* 0x000fe20000000019 */
[C---:B------:R-:W-:Y:S01]  /*1330*/  FFMA R12, R14.reuse, R18, R31 ;  /* 0x000000120e0c7223 */ /* 0x040fe2000000001f */
[----:B------:R-:W-:Y:S01]  /*1340*/  FFMA R14, R14, R10, R13 ;  /* 0x0000000a0e0e7223 */ /* 0x000fe2000000000d */
[C---:B-----5:R-:W-:Y:S01]  /*1350*/  FFMA R8, R44.reuse, R8, R27 ;  /* 0x000000082c087223 */ /* 0x060fe2000000001b */
[C---:B------:R-:W-:Y:S01]  /*1360*/  FFMA R13, R41.reuse, R9, R24 ;  /* 0x00000009290d7223 */ /* 0x040fe20000000018 */
[----:B------:R-:W-:Y:S01]  /*1370*/  FFMA R41, R41, R17, R40 ;  /* 0x0000001129297223 */ /* 0x000fe20000000028 */
[----:B------:R-:W-:Y:S01]  /*1380*/  FFMA R16, R44, R16, R35 ;  /* 0x000000102c107223 */ /* 0x000fe20000000023 */
[----:B------:R-:W-:Y:S01]  /*1390*/  FFMA R9, R45, R9, R8 ;  /* 0x000000092d097223 */ /* 0x000fe20000000008 */
[-C--:B------:R-:W-:Y:S01]  /*13a0*/  FFMA R21, R21, R17.reuse, R20 ;  /* 0x0000001115157223 */ /* 0x080fe20000000014 */
[C---:B------:R-:W-:Y:S01]  /*13b0*/  FFMA R8, R42.reuse, R10, R13 ;  /* 0x0000000a2a087223 */ /* 0x040fe2000000000d */
[----:B------:R-:W-:Y:S01]  /*13c0*/  FFMA R42, R42, R18, R41 ;  /* 0x000000122a2a7223 */ /* 0x000fe20000000029 */
[----:B------:R-:W-:Y:S01]  /*13d0*/  FFMA R17, R45, R17, R16 ;  /* 0x000000112d117223 */ /* 0x000fe20000000010 */
[----:B------:R-:W-:Y:S01]  /*13e0*/  LDS.128 R24, [R60+0xc0] ;  /* 0x0000c0003c187984 */ /* 0x000fe20000000c00 */
[C---:B------:R-:W-:Y:S01]  /*13f0*/  FFMA R20, R22.reuse, R10, R33 ;  /* 0x0000000a16147223 */ /* 0x040fe20000000021 */
[----:B------:R-:W-:Y:S01]  /*1400*/  FFMA R22, R22, R18, R21 ;  /* 0x0000001216167223 */ /* 0x000fe20000000015 */
[C---:B------:R-:W-:Y:S01]  /*1410*/  FFMA R10, R46.reuse, R10, R9 ;  /* 0x0000000a2e0a7223 */ /* 0x040fe20000000009 */
[----:B------:R-:W1:Y:S01]  /*1420*/  LDS.128 R28, [R51.X4+UR5+0x840] ;  /* 0x00084005331c7984 */ /* 0x000e620008004c00 */
[----:B------:R-:W-:Y:S01]  /*1430*/  FFMA R18, R46, R18, R17 ;  /* 0x000000122e127223 */ /* 0x000fe20000000011 */
[C---:B------:R-:W-:Y:S01]  /*1440*/  FFMA R9, R43.reuse, R19, R42 ;  /* 0x000000132b097223 */ /* 0x040fe2000000002a */
[----:B------:R-:W-:Y:S01]  /*1450*/  FFMA R13, R43, R11, R8 ;  /* 0x0000000b2b0d7223 */ /* 0x000fe20000000008 */
[----:B------:R-:W-:Y:S01]  /*1460*/  LDS.128 R36, [R51.X4+UR5+0x40] ;  /* 0x0000400533247984 */ /* 0x000fe20008004c00 */
[-C--:B------:R-:W-:Y:S01]  /*1470*/  FFMA R17, R15, R19.reuse, R12 ;  /* 0x000000130f117223 */ /* 0x080fe2000000000c */
[----:B------:R-:W-:Y:S01]  /*1480*/  FFMA R21, R23, R19, R22 ;  /* 0x0000001317157223 */ /* 0x000fe20000000016 */
[-C--:B------:R-:W-:Y:S01]  /*1490*/  FFMA R15, R15, R11.reuse, R14 ;  /* 0x0000000b0f0f7223 */ /* 0x080fe2000000000e */
[----:B------:R-:W2:Y:S01]  /*14a0*/  LDS.128 R32, [R60+0x40] ;  /* 0x000040003c207984 */ /* 0x000ea20000000c00 */
[-C--:B------:R-:W-:Y:S01]  /*14b0*/  FFMA R23, R23, R11.reuse, R20 ;  /* 0x0000000b17177223 */ /* 0x080fe20000000014 */
[C---:B------:R-:W-:Y:S01]  /*14c0*/  FFMA R11, R47.reuse, R11, R10 ;  /* 0x0000000b2f0b7223 */ /* 0x040fe2000000000a */
[----:B------:R-:W-:Y:S01]  /*14d0*/  FFMA R19, R47, R19, R18 ;  /* 0x000000132f137223 */ /* 0x000fe20000000012 */
        /* <DEDUP_REMOVED lines=14> */
[----:B------:R-:W-:Y:S01]  /*15c0*/  FFMA R41, R41, R33, R40 ;  /* 0x0000002129297223 */ /* 0x000fe20000000028 */
[----:B------:R-:W-:Y:S01]  /*15d0*/  FFMA R25, R45, R25, R24 ;  /* 0x000000192d197223 */ /* 0x000fe20000000018 */
[-C--:B------:R-:W-:Y:S01]  /*15e0*/  FFMA R29, R29, R33.reuse, R28 ;  /* 0x000000211d1d7223 */ /* 0x080fe2000000001c */
[-C--:B------:R-:W-:Y:S01]  /*15f0*/  FFMA R36, R30, R26.reuse, R17 ;  /* 0x0000001a1e247223 */ /* 0x080fe20000000011 */
[----:B------:R-:W-:Y:S01]  /*1600*/  FFMA R24, R42, R26, R9 ;  /* 0x0000001a2a187223 */ /* 0x000fe20000000009 */
[-C--:B------:R-:W-:Y:S01]  /*1610*/  FFMA R28, R38, R34.reuse, R15 ;  /* 0x00000022261c7223 */ /* 0x080fe2000000000f */
[----:B------:R-:W-:Y:S01]  /*1620*/  LDS.128 R8, [R51.X4+UR5+0x50] ;  /* 0x0000500533087984 */ /* 0x000fe20008004c00 */
[----:B------:R-:W-:Y:S01]  /*1630*/  FFMA R33, R45, R33, R32 ;  /* 0x000000212d217223 */ /* 0x000fe20000000020 */
[-C--:B------:R-:W-:Y:S01]  /*1640*/  FFMA R42, R42, R34.reuse, R41 ;  /* 0x000000222a2a7223 */ /* 0x080fe20000000029 */
[----:B------:R-:W-:Y:S01]  /*1650*/  FFMA R30, R30, R34, R29 ;  /* 0x000000221e1e7223 */ /* 0x000fe2000000001d */
[----:B------:R-:W1:Y:S01]  /*1660*/  LDS.128 R16, [R60+0x50] ;  /* 0x000050003c107984 */ /* 0x000e620000000c00 */
[----:B------:R-:W-:Y:S01]  /*1670*/  FFMA R38, R38, R26, R37 ;  /* 0x0000001a26267223 */ /* 0x000fe20000000025 */
[C---:B------:R-:W-:Y:S01]  /*1680*/  FFMA R34, R46.reuse, R34, R33 ;  /* 0x000000222e227223 */ /* 0x040fe20000000021 */
[----:B------:R-:W-:Y:S01]  /*1690*/  FFMA R26, R46, R26, R25 ;  /* 0x0000001a2e1a7223 */ /* 0x000fe20000000019 */
[----:B------:R-:W2:Y:S01]  /*16a0*/  LDS.128 R20, [R60+0xd0] ;  /* 0x0000d0003c147984 */ /* 0x000ea20000000c00 */
[-C--:B------:R-:W-:Y:S01]  /*16b0*/  FFMA R33, R39, R35.reuse, R28 ;  /* 0x0000002327217223 */ /* 0x080fe2000000001c */
[-C--:B------:R-:W-:Y:S01]  /*16c0*/  FFMA R37, R31, R35.reuse, R30 ;  /* 0x000000231f257223 */ /* 0x080fe2000000001e */
[C---:B------:R-:W-:Y:S01]  /*16d0*/  FFMA R25, R43.reuse, R35, R42 ;  /* 0x000000232b197223 */ /* 0x040fe2000000002a */
[----:B------:R-:W3:Y:S01]  /*16e0*/  LDS.128 R12, [R51.X4+UR5+0x850] ;  /* 0x00085005330c7984 */ /* 0x000ee20008004c00 */
[-C--:B------:R-:W-:Y:S01]  /*16f0*/  FFMA R29, R43, R27.reuse, R24 ;  /* 0x0000001b2b1d7223 */ /* 0x080fe20000000018 */
[-C--:B------:R-:W-:Y:S01]  /*1700*/  FFMA R39, R39, R27.reuse, R38 ;  /* 0x0000001b27277223 */ /* 0x080fe20000000026 */
[-C--:B------:R-:W-:Y:S01]  /*1710*/  FFMA R31, R31, R27.reuse, R36 ;  /* 0x0000001b1f1f7223 */ /* 0x080fe20000000024 */
[----:B------:R-:W4:Y:S01]  /*1720*/  LDS.128 R40, [R51.X4+UR5+0x8d0] ;  /* 0x0008d00533287984 */ /* 0x000f220008004c00 */
[C---:B------:R-:W-:Y:S01]  /*1730*/  FFMA R27, R47.reuse, R27, R26 ;  /* 0x0000001b2f1b7223 */ /* 0x040fe2000000001a */
[----:B------:R-:W-:-:S02]  /*1740*/  FFMA R35, R47, R35, R34 ;  /* 0x000000232f237223 */ /* 0x000fc40000000022 */
[----:B------:R-:W5:Y:S01]  /*1750*/  LDS.128 R44, [R51.X4+UR5+0xd0] ;  /* 0x0000d005332c7984 */ /* 0x000f620008004c00 */
[C---:B-1----:R-:W-:Y:S01]  /*1760*/  FFMA R24, R8.reuse, R16, R33 ;  /* 0x0000001008187223 */ /* 0x042fe20000000021 */
[-C--:B--2---:R-:W-:Y:S01]  /*1770*/  FFMA R26, R8, R20.reuse, R39 ;  /* 0x00000014081a7223 */ /* 0x084fe20000000027 */
[C---:B---3--:R-:W-:Y:S01]  /*1780*/  FFMA R8, R12.reuse, R20, R31 ;  /* 0x000000140c087223 */ /* 0x048fe2000000001f */
[----:B------:R-:W-:Y:S01]  /*1790*/  FFMA R12, R12, R16, R37 ;  /* 0x000000100c0c7223 */ /* 0x000fe20000000025 */
[C---:B------:R-:W-:Y:S01]  /*17a0*/  FFMA R31, R9.reuse, R17, R24 ;  /* 0x00000011091f7223 */ /* 0x040fe20000000018 */
[-C--:B------:R-:W-:Y:S01]  /*17b0*/  FFMA R9, R9, R21.reuse, R26 ;  /* 0x0000001509097223 */ /* 0x080fe2000000001a */
[C---:B------:R-:W-:Y:S01]  /*17c0*/  FFMA R33, R13.reuse, R21, R8 ;  /* 0x000000150d217223 */ /* 0x040fe20000000008 */
[C---:B----4-:R-:W-:Y:S01]  /*17d0*/  FFMA R24, R40.reuse, R20, R29 ;  /* 0x0000001428187223 */ /* 0x050fe2000000001d */
[----:B------:R-:W-:Y:S01]  /*17e0*/  FFMA R13, R13, R17, R12 ;  /* 0x000000110d0d7223 */ /* 0x000fe2000000000c */
[----:B------:R-:W-:Y:S01]  /*17f0*/  FFMA R40, R40, R16, R25 ;  /* 0x0000001028287223 */ /* 0x000fe20000000019 */
[----:B------:R-:W-:Y:S01]  /*1800*/  FFMA R8, R10, R18, R31 ;  /* 0x000000120a087223 */ /* 0x000fe2000000001f */
[----:B------:R-:W-:Y:S01]  /*1810*/  FFMA R12, R14, R22, R33 ;  /* 0x000000160e0c7223 */ /* 0x000fe20000000021 */
[----:B-----5:R-:W-:Y:S01]  /*1820*/  FFMA R16, R44, R16, R35 ;  /* 0x000000102c107223 */ /* 0x020fe20000000023 */
[----:B------:R-:W-:Y:S01]  /*1830*/  LDS.128 R28, [R51.X4+UR5+0x60] ;  /* 0x00006005331c7984 */ /* 0x000fe20008004c00 */
[----:B------:R-:W-:Y:S01]  /*1840*/  FFMA R10, R10, R22, R9 ;  /* 0x000000160a0a7223 */ /* 0x000fe20000000009 */
[----:B------:R-:W-:Y:S01]  /*1850*/  FFMA R20, R44, R20, R27 ;  /* 0x000000142c147223 */ /* 0x000fe2000000001b */
[C---:B------:R-:W-:Y:S01]  /*1860*/  FFMA R9, R41.reuse, R21, R24 ;  /* 0x0000001529097223 */ /* 0x040fe20000000018 */
[----:B------:R-:W1:Y:S01]  /*1870*/  LDS.128 R32, [R60+0x60] ;  /* 0x000060003c207984 */ /* 0x000e620000000c00 */
[-C--:B------:R-:W-:Y:S01]  /*1880*/  FFMA R41, R41, R17.reuse, R40 ;  /* 0x0000001129297223 */ /* 0x080fe20000000028 */
[----:B------:R-:W-:Y:S01]  /*1890*/  FFMA R17, R45, R17, R16 ;  /* 0x000000112d117223 */ /* 0x000fe20000000010 */
[----:B------:R-:W-:Y:S01]  /*18a0*/  FFMA R16, R42, R22, R9 ;  /* 0x000000162a107223 */ /* 0x000fe20000000009 */
[----:B------:R-:W2:Y:S01]  /*18b0*/  LDS.128 R36, [R60+0xe0] ;  /* 0x0000e0003c247984 */ /* 0x000ea20000000c00 */
[-C--:B------:R-:W-:Y:S01]  /*18c0*/  FFMA R14, R14, R18.reuse, R13 ;  /* 0x000000120e0e7223 */ /* 0x080fe2000000000d */
[-C--:B------:R-:W-:Y:S01]  /*18d0*/  FFMA R42, R42, R18.reuse, R41 ;  /* 0x000000122a2a7223 */ /* 0x080fe20000000029 */
[----:B------:R-:W-:Y:S01]  /*18e0*/  FFMA R18, R46, R18, R17 ;  /* 0x000000122e127223 */ /* 0x000fe20000000011 */
[----:B------:R-:W3:Y:S01]  /*18f0*/  LDS.128 R24, [R51.X4+UR5+0x860] ;  /* 0x0008600533187984 */ /* 0x000ee20008004c00 */
[C---:B------:R-:W-:Y:S01]  /*1900*/  FFMA R9, R11.reuse, R19, R8 ;  /* 0x000000130b097223 */ /* 0x040fe20000000008 */
[----:B------:R-:W-:Y:S01]  /*1910*/  FFMA R11, R11, R23, R10 ;  /* 0x000000170b0b7223 */ /* 0x000fe2000000000a */
[-C--:B------:R-:W-:Y:S01]  /*1920*/  FFMA R13, R15, R19.reuse, R14 ;  /* 0x000000130f0d7223 */ /* 0x080fe2000000000e */
[-C--:B------:R-:W-:Y:S01]  /*1930*/  FFMA R17, R43, R19.reuse, R42 ;  /* 0x000000132b117223 */ /* 0x080fe2000000002a */
[----:B------:R-:W-:Y:S01]  /*1940*/  FFMA R19, R47, R19, R18 ;  /* 0x000000132f137223 */ /* 0x000fe20000000012 */
[-C--:B------:R-:W-:Y:S01]  /*1950*/  FFMA R15, R15, R23.reuse, R12 ;  /* 0x000000170f0f7223 */ /* 0x080fe2000000000c */
[----:B------:R-:W-:Y:S01]  /*1960*/  FFMA R43, R43, R23, R16 ;  /* 0x000000172b2b7223 */ /* 0x000fe20000000010 */
[----:B------:R-:W-:-:S04]  /*1970*/  FFMA R21, R45, R21, R20 ;  /* 0x000000152d157223 */ /* 0x000fc80000000014 */
[----:B------:R-:W-:-:S04]  /*1980*/  FFMA R22, R46, R22, R21 ;  /* 0x000000162e167223 */ /* 0x000fc80000000015 */
[----:B------:R-:W-:Y:S02]  /*1990*/  FFMA R23, R47, R23, R22 ;  /* 0x000000172f177223 */ /* 0x000fe40000000016 */
        /* <DEDUP_REMOVED lines=8> */
[----:B------:R-:W2:Y:S01]  /*1a20*/  LDS.128 R12, [R51.X4+UR5+0xe0] ;  /* 0x0000e005330c7984 */ /* 0x000ea20008004c00 */
[C---:B------:R-:W-:Y:S01]  /*1a30*/  FFMA R41, R25.reuse, R37, R16 ;  /* 0x0000002519297223 */ /* 0x040fe20000000010 */
[----:B------:R-:W-:Y:S01]  /*1a40*/  FFMA R25, R25, R33, R24 ;  /* 0x0000002119197223 */ /* 0x000fe20000000018 */
[C---:B------:R-:W-:Y:S01]  /*1a50*/  FFMA R24, R30.reuse, R34, R21 ;  /* 0x000000221e187223 */ /* 0x040fe20000000015 */
[-C--:B------:R-:W-:Y:S01]  /*1a60*/  FFMA R30, R30, R38.reuse, R29 ;  /* 0x000000261e1e7223 */ /* 0x080fe2000000001d */
[C---:B------:R-:W-:Y:S01]  /*1a70*/  FFMA R28, R26.reuse, R38, R41 ;  /* 0x000000261a1c7223 */ /* 0x040fe20000000029 */
[----:B------:R-:W-:-:S03]  /*1a80*/  FFMA R26, R26, R34, R25 ;  /* 0x000000221a1a7223 */ /* 0x000fc60000000019 */
[----:B------:R-:W-:Y:S01]  /*1a90*/  FFMA R29, R27, R39, R28 ;  /* 0x000000271b1d7223 */ /* 0x000fe2000000001c */
[C---:B-1----:R-:W-:Y:S01]  /*1aa0*/  FFMA R16, R8.reuse, R32, R17 ;  /* 0x0000002008107223 */ /* 0x042fe20000000011 */
[-C--:B------:R-:W-:Y:S02]  /*1ab0*/  FFMA R8, R8, R36.reuse, R43 ;  /* 0x0000002408087223 */ /* 0x080fe4000000002b */
[----:B------:R-:W-:Y:S01]  /*1ac0*/  LDS.128 R40, [R60+0xf0] ;  /* 0x0000f0003c287984 */ /* 0x000fe20000000c00 */
[C---:B------:R-:W-:Y:S01]  /*1ad0*/  FFMA R25, R9.reuse, R33, R16 ;  /* 0x0000002109197223 */ /* 0x040fe20000000010 */
[C---:B--2---:R-:W-:Y:S01]  /*1ae0*/  FFMA R36, R12.reuse, R36, R23 ;  /* 0x000000240c247223 */ /* 0x044fe20000000017 */
[----:B------:R-:W-:Y:S01]  /*1af0*/  FFMA R12, R12, R32, R19 ;  /* 0x000000200c0c7223 */ /* 0x000fe20000000013 */
[----:B------:R-:W-:Y:S01]  /*1b00*/  LDS.128 R20, [R60+0x70] ;  /* 0x000070003c147984 */ /* 0x000fe20000000c00 */
[-C--:B------:R-:W-:Y:S01]  /*1b10*/  FFMA R9, R9, R37.reuse, R8 ;  /* 0x0000002509097223 */ /* 0x080fe20000000008 */
[C---:B------:R-:W-:Y:S01]  /*1b20*/  FFMA R37, R13.reuse, R37, R36 ;  /* 0x000000250d257223 */ /* 0x040fe20000000024 */
[----:B------:R-:W-:Y:S01]  /*1b30*/  FFMA R13, R13, R33, R12 ;  /* 0x000000210d0d7223 */ /* 0x000fe2000000000c */
[----:B------:R-:W1:Y:S01]  /*1b40*/  LDS.128 R16, [R51.X4+UR5+0x70] ;  /* 0x0000700533107984 */ /* 0x000e620008004c00 */
[C---:B------:R-:W-:Y:S01]  /*1b50*/  FFMA R8, R10.reuse, R38, R9 ;  /* 0x000000260a087223 */ /* 0x040fe20000000009 */
[-C--:B------:R-:W-:Y:S01]  /*1b60*/  FFMA R10, R10, R34.reuse, R25 ;  /* 0x000000220a0a7223 */ /* 0x080fe20000000019 */
[-C--:B------:R-:W-:Y:S01]  /*1b70*/  FFMA R9, R31, R35.reuse, R24 ;  /* 0x000000231f097223 */ /* 0x080fe20000000018 */
[C---:B------:R-:W-:Y:S01]  /*1b80*/  FFMA R34, R14.reuse, R34, R13 ;  /* 0x000000220e227223 */ /* 0x040fe2000000000d */
[----:B------:R-:W-:Y:S01]  /*1b90*/  FFMA R13, R27, R35, R26 ;  /* 0x000000231b0d7223 */ /* 0x000fe2000000001a */
[-C--:B------:R-:W-:Y:S01]  /*1ba0*/  FFMA R27, R11, R39.reuse, R8 ;  /* 0x000000270b1b7223 */ /* 0x080fe20000000008 */
[----:B------:R-:W-:Y:S01]  /*1bb0*/  FFMA R31, R31, R39, R30 ;  /* 0x000000271f1f7223 */ /* 0x000fe2000000001e */
[-C--:B------:R-:W-:Y:S01]  /*1bc0*/  FFMA R25, R11, R35.reuse, R10 ;  /* 0x000000230b197223 */ /* 0x080fe2000000000a */
[----:B------:R-:W-:Y:S01]  /*1bd0*/  FFMA R14, R14, R38, R37 ;  /* 0x000000260e0e7223 */ /* 0x000fe20000000025 */
[----:B------:R-:W-:-:S03]  /*1be0*/  FFMA R35, R15, R35, R34 ;  /* 0x000000230f237223 */ /* 0x000fc60000000022 */
[----:B------:R-:W-:Y:S01]  /*1bf0*/  FFMA R39, R15, R39, R14 ;  /* 0x000000270f277223 */ /* 0x000fe2000000000e */
[C---:B-1----:R-:W-:Y:S01]  /*1c00*/  FFMA R8, R16.reuse, R20, R9 ;  /* 0x0000001410087223 */ /* 0x042fe20000000009 */
[----:B------:R-:W-:-:S03]  /*1c10*/  FFMA R16, R16, R40, R31 ;  /* 0x0000002810107223 */ /* 0x000fc6000000001f */
[C---:B------:R-:W-:Y:S01]  /*1c20*/  FFMA R9, R17.reuse, R21, R8 ;  /* 0x0000001511097223 */ /* 0x040fe20000000008 */
[----:B------:R-:W-:-:S03]  /*1c30*/  FFMA R17, R17, R41, R16 ;  /* 0x0000002911117223 */ /* 0x000fc60000000010 */
[C---:B------:R-:W-:Y:S01]  /*1c40*/  FFMA R16, R18.reuse, R22, R9 ;  /* 0x0000001612107223 */ /* 0x040fe20000000009 */
[----:B------:R-:W-:Y:S01]  /*1c50*/  FFMA R24, R18, R42, R17 ;  /* 0x0000002a12187223 */ /* 0x000fe20000000011 */
[----:B------:R-:W1:Y:S01]  /*1c60*/  LDS.128 R8, [R51.X4+UR5+0x8f0] ;  /* 0x0008f00533087984 */ /* 0x000e620008004c00 */
[C---:B------:R-:W-:Y:S01]  /*1c70*/  FFMA R18, R44.reuse, R40, R29 ;  /* 0x000000282c127223 */ /* 0x040fe2000000001d */
[----:B------:R-:W-:Y:S01]  /*1c80*/  FFMA R44, R44, R20, R13 ;  /* 0x000000142c2c7223 */ /* 0x000fe2000000000d */
[C---:B------:R-:W-:Y:S01]  /*1c90*/  LEA R29, R50.reuse, R55, 0xc ;  /* 0x00000037321d7211 */ /* 0x040fe200078e60ff */
[----:B------:R-:W2:Y:S01]  /*1ca0*/  LDS.128 R12, [R51.X4+UR5+0xf0] ;  /* 0x0000f005330c7984 */ /* 0x000ea20008004c00 */
[----:B------:R-:W-:Y:S01]  /*1cb0*/  USHF.L.U32 UR5, UR4, 0xc, URZ ;  /* 0x0000000c04057899 */ /* 0x000fe2000800063f */
[C---:B------:R-:W-:Y:S01]  /*1cc0*/  FFMA R17, R45.reuse, R21, R44 ;  /* 0x000000152d117223 */ /* 0x040fe2000000002c */
[----:B------:R-:W-:Y:S01]  /*1cd0*/  FFMA R45, R45, R41, R18 ;  /* 0x000000292d2d7223 */ /* 0x000fe20000000012 */
[----:B------:R-:W-:Y:S01]  /*1ce0*/  LEA R18, R50, 0x4000, 0xd ;  /* 0x0000400032127811 */ /* 0x000fe200078e68ff */
[----:B------:R-:W-:Y:S06]  /*1cf0*/  BAR.SYNC 0x0 ;  /* 0x0000000000007b1d */ /* 0x000fec0000000000 */
[-C--:B------:R-:W-:Y:S01]  /*1d00*/  IADD3 R31, R55, R18.reuse, RZ ;  /* 0x00000012371f7210 */ /* 0x080fe20007ffe0ff */
[----:B------:R-:W-:Y:S01]  /*1d10*/  @!PT LDS RZ, [RZ] ;  /* 0x00000000fffff984 */ /* 0x000fe20000000800 */
[----:B------:R-:W-:Y:S01]  /*1d20*/  @!PT LDS RZ, [RZ] ;  /* 0x00000000fffff984 */ /* 0x000fe20000000800 */
[----:B------:R-:W-:Y:S01]  /*1d30*/  @!PT LDS RZ, [RZ] ;  /* 0x00000000fffff984 */ /* 0x000fe20000000800 */
[----:B------:R3:W-:Y:S01]  /*1d40*/  LDGSTS.E.BYPASS.128 [R29], [R48.64], !P1 ;  /* 0x00000000301d7fae */ /* 0x0007e2000c901c48 */
[----:B------:R-:W-:Y:S01]  /*1d50*/  IADD3 R33, R53, R18, RZ ;  /* 0x0000001235217210 */ /* 0x000fe20007ffe0ff */
[C---:B------:R-:W-:Y:S01]  /*1d60*/  FFMA R18, R19.reuse, R23, R16 ;  /* 0x0000001713127223 */ /* 0x040fe20000000010 */
[C---:B------:R-:W-:Y:S01]  /*1d70*/  FFMA R26, R46.reuse, R22, R17 ;  /* 0x000000162e1a7223 */ /* 0x040fe20000000011 */
[----:B------:R-:W0:Y:S01]  /*1d80*/  LDGDEPBAR ;  /* 0x00000000000079af */ /* 0x000e220000000000 */
[----:B------:R-:W-:Y:S01]  /*1d90*/  FFMA R19, R19, R43, R24 ;  /* 0x0000002b13137223 */ /* 0x000fe20000000018 */
[----:B------:R-:W-:Y:S01]  /*1da0*/  FFMA R24, R46, R42, R45 ;  /* 0x0000002a2e187223 */ /* 0x000fe2000000002d */
[C---:B------:R-:W-:Y:S01]  /*1db0*/  FFMA R46, R47.reuse, R23, R26 ;  /* 0x000000172f2e7223 */ /* 0x040fe2000000001a */
[----:B------:R4:W-:Y:S02]  /*1dc0*/  LDGSTS.E.BYPASS.128 [R31], [R6.64], !P1 ;  /* 0x00000000061f7fae */ /* 0x0009e4000c901c48 */
[----:B------:R-:W-:-:S02]  /*1dd0*/  FFMA R47, R47, R43, R24 ;  /* 0x0000002b2f2f7223 */ /* 0x000fc40000000018 */
[----:B------:R5:W-:Y:S01]  /*1de0*/  LDGSTS.E.BYPASS.128 [R33], [R4.64], !P1 ;  /* 0x0000000004217fae */ /* 0x000be2000c901c48 */
[----:B---3--:R-:W-:-:S03]  /*1df0*/  IADD3 R48, P3, R48, 0x80, RZ ;  /* 0x0000008030307810 */ /* 0x008fc60007f7e0ff */
[----:B------:R-:W0:Y:S01]  /*1e00*/  LDGDEPBAR ;  /* 0x00000000000079af */ /* 0x000e220000000000 */
[----:B------:R-:W-:Y:S02]  /*1e10*/  IADD3.X R49, RZ, R49, RZ, P3, !PT ;  /* 0x00000031ff317210 */ /* 0x000fe40001ffe4ff */
[----:B----4-:R-:W-:Y:S01]  /*1e20*/  IADD3 R6, P2, R6, 0x80, RZ ;  /* 0x0000008006067810 */ /* 0x010fe20007f5e0ff */
[C---:B-1----:R-:W-:Y:S01]  /*1e30*/  FFMA R16, R8.reuse, R40, R27 ;  /* 0x0000002808107223 */ /* 0x042fe2000000001b */
[----:B------:R-:W-:Y:S01]  /*1e40*/  FFMA R8, R8, R20, R25 ;  /* 0x0000001408087223 */ /* 0x000fe20000000019 */
[----:B-----5:R-:W-:Y:S02]  /*1e50*/  IADD3 R4, P1, R4, 0x80, RZ ;  /* 0x0000008004047810 */ /* 0x020fe40007f3e0ff */
[C---:B------:R-:W-:Y:S01]  /*1e60*/  FFMA R17, R9.reuse, R41, R16 ;  /* 0x0000002909117223 */ /* 0x040fe20000000010 */
[----:B------:R-:W-:Y:S01]  /*1e70*/  FFMA R9, R9, R21, R8 ;  /* 0x0000001509097223 */ /* 0x000fe20000000008 */
[C---:B--2---:R-:W-:Y:S01]  /*1e80*/  FFMA R40, R12.reuse, R40, R39 ;  /* 0x000000280c287223 */ /* 0x044fe20000000027 */
[----:B------:R-:W-:Y:S01]  /*1e90*/  FFMA R12, R12, R20, R35 ;  /* 0x000000140c0c7223 */ /* 0x000fe20000000023 */
[C---:B------:R-:W-:Y:S01]  /*1ea0*/  FFMA R8, R10.reuse, R42, R17 ;  /* 0x0000002a0a087223 */ /* 0x040fe20000000011 */
[----:B------:R-:W-:Y:S01]  /*1eb0*/  FFMA R10, R10, R22, R9 ;  /* 0x000000160a0a7223 */ /* 0x000fe20000000009 */
[C---:B------:R-:W-:Y:S01]  /*1ec0*/  FFMA R41, R13.reuse, R41, R40 ;  /* 0x000000290d297223 */ /* 0x040fe20000000028 */
[----:B------:R-:W-:Y:S01]  /*1ed0*/  FFMA R13, R13, R21, R12 ;  /* 0x000000150d0d7223 */ /* 0x000fe2000000000c */
[----:B------:R-:W-:Y:S01]  /*1ee0*/  IADD3.X R5, RZ, R5, RZ, P1, !PT ;  /* 0x00000005ff057210 */ /* 0x000fe20000ffe4ff */
[C---:B------:R-:W-:Y:S01]  /*1ef0*/  FFMA R10, R11.reuse, R23, R10 ;  /* 0x000000170b0a7223 */ /* 0x040fe2000000000a */
[----:B------:R-:W-:Y:S01]  /*1f00*/  FFMA R11, R11, R43, R8 ;  /* 0x0000002b0b0b7223 */ /* 0x000fe20000000008 */
[----:B------:R-:W-:Y:S01]  /*1f10*/  FFMA R42, R14, R42, R41 ;  /* 0x0000002a0e2a7223 */ /* 0x000fe20000000029 */
[----:B------:R-:W-:-:S04]  /*1f20*/  DEPBAR.LE SB0, 0x6 ;  /* 0x000081800000791a */ /* 0x000fc80000000000 */
[----:B------:R-:W-:Y:S01]  /*1f30*/  FFMA R8, R14, R22, R13 ;  /* 0x000000160e087223 */ /* 0x000fe2000000000d */
[C---:B------:R-:W-:Y:S01]  /*1f40*/  FFMA R9, R15.reuse, R43, R42 ;  /* 0x0000002b0f097223 */ /* 0x040fe2000000002a */
[----:B------:R-:W-:Y:S02]  /*1f50*/  IADD3.X R7, RZ, R7, RZ, P2, !PT ;  /* 0x00000007ff077210 */ /* 0x000fe400017fe4ff */
[----:B------:R-:W-:Y:S01]  /*1f60*/  FFMA R8, R15, R23, R8 ;  /* 0x000000170f087223 */ /* 0x000fe20000000008 */
[----:B------:R-:W-:Y:S06]  /*1f70*/  BAR.SYNC 0x0 ;  /* 0x0000000000007b1d */ /* 0x000fec0000000000 */
[----:B------:R-:W-:Y:S01]  /*1f80*/  @P0 CALL.REL.NOINC `(.L_x_0) ;  /* 0x0000001000000944 */ /* 0x000fe20003c00000 */
[----:B------:R-:W-:Y:S05]  /*1f90*/  BRA `(.L_x_1) ;  /* 0xffffead000007947 */ /* 0x000fea000383ffff */
.L_x_0:
[----:B------:R-:W-:Y:S01]  /*1fa0*/  LOP3.LUT R5, R54, 0xe, RZ, 0xc0, !PT ;  /* 0x0000000e36057812 */ /* 0x000fe200078ec0ff */
[----:B------:R-:W-:-:S04]  /*1fb0*/  DEPBAR.LE SB0, 0x0 ;  /* 0x000080000000791a */ /* 0x000fc80000000000 */
[----:B------:R-:W-:Y:S01]  /*1fc0*/  LOP3.LUT R0, R0, 0x3c, R57, 0xf8, !PT ;  /* 0x0000003c00007812 */ /* 0x000fe200078ef839 */
[----:B------:R-:W-:Y:S01]  /*1fd0*/  IMAD R6, R5, 0x22, R56 ;  /* 0x0000002205067824 */ /* 0x000fe200078e0238 */
[----:B------:R-:W-:Y:S01]  /*1fe0*/  LOP3.LUT R57, R57, 0x3c, RZ, 0xc0, !PT ;  /* 0x0000003c39397812 */ /* 0x000fe200078ec0ff */
[----:B------:R-:W-:Y:S01]  /*1ff0*/  CS2R R24, SRZ ;  /* 0x0000000000187805 */ /* 0x000fe2000001ff00 */
[----:B------:R-:W-:Y:S06]  /*2000*/  BAR.SYNC 0x0 ;  /* 0x0000000000007b1d */ /* 0x000fec0000000000 */
[----:B------:R-:W-:Y:S01]  /*2010*/  ISETP.GE.AND P0, PT, R0, 0x80, PT ;  /* 0x000000800000780c */ /* 0x000fe20003f06270 */
[----:B------:R-:W-:Y:S01]  /*2020*/  CS2R R26, SRZ ;  /* 0x00000000001a7805 */ /* 0x000fe2000001ff00 */
[----:B------:R-:W-:Y:S01]  /*2030*/  LEA.HI R4, R56, R5, RZ, 0x1c ;  /* 0x0000000538047211 */ /* 0x000fe200078fe0ff */
[----:B------:R-:W-:Y:S01]  /*2040*/  CS2R R16, SRZ ;  /* 0x0000000000107805 */ /* 0x000fe2000001ff00 */
[----:B------:R-:W-:-:S02]  /*2050*/  ISETP.LT.AND P1, PT, R3, R58, !P0 ;  /* 0x0000003a0300720c */ /* 0x000fc40004721270 */
[----:B------:R-:W-:Y:S01]  /*2060*/  SHF.L.U32 R6, R6, 0x1, RZ ;  /* 0x0000000106067819 */ /* 0x000fe200000006ff */
[----:B------:R-:W-:Y:S01]  /*2070*/  IMAD R57, R4, 0x44, R57 ;  /* 0x0000004404397824 */ /* 0x000fe200078e0239 */
[----:B------:R-:W-:Y:S01]  /*2080*/  LOP3.LUT R13, R3, 0x10, RZ, 0xfc, !PT ;  /* 0x00000010030d7812 */ /* 0x000fe200078efcff */
[----:B------:R-:W-:Y:S02]  /*2090*/  IMAD.WIDE R4, R0, R2, c[0x0][0x160] ;  /* 0x0000580000047625 */ /* 0x000fe400078e0202 */
[----:B------:R-:W-:Y:S01]  /*20a0*/  STS.64 [R6.X4], R18 ;  /* 0x0000001206007388 */ /* 0x000fe20000004a00 */
[----:B------:R-:W-:-:S03]  /*20b0*/  ISETP.LT.AND P0, PT, R13, R58, !P0 ;  /* 0x0000003a0d00720c */ /* 0x000fc60004701270 */
[----:B------:R-:W-:Y:S04]  /*20c0*/  STS.64 [R6.X4+0x110], R8 ;  /* 0x0001100806007388 */ /* 0x000fe80000004a00 */
[----:B------:R-:W-:Y:S06]  /*20d0*/  BAR.SYNC 0x0 ;  /* 0x0000000000007b1d */ /* 0x000fec0000000000 */
[----:B------:R-:W1:Y:S04]  /*20e0*/  LDS.128 R20, [R57.X4] ;  /* 0x0000000039147984 */ /* 0x000e680000004c00 */
[----:B------:R-:W-:Y:S06]  /*20f0*/  BAR.SYNC 0x0 ;  /* 0x0000000000007b1d */ /* 0x000fec0000000000 */
[----:B------:R-:W-:Y:S04]  /*2100*/  STS.64 [R6.X4], R46 ;  /* 0x0000002e06007388 */ /* 0x000fe80000004a00 */
[----:B------:R-:W-:Y:S01]  /*2110*/  STS.64 [R6.X4+0x110], R10 ;  /* 0x0001100a06007388 */ /* 0x000fe20000004a00 */
[----:B------:R-:W-:-:S03]  /*2120*/  CS2R R18, SRZ ;  /* 0x0000000000127805 */ /* 0x000fc6000001ff00 */
[----:B------:R-:W-:Y:S06]  /*2130*/  BAR.SYNC 0x0 ;  /* 0x0000000000007b1d */ /* 0x000fec0000000000 */
[----:B------:R-:W1:Y:S04]  /*2140*/  @P1 LDG.E.EL.128 R24, [R4.64] ;  /* 0x0000000804181981 */ /* 0x000e68000c2e1d00 */
[----:B------:R-:W2:Y:S01]  /*2150*/  @P0 LDG.E.EL.128 R16, [R4.64] ;  /* 0x0000000804100981 */ /* 0x000ea2000c2e1d00 */
[----:B------:R-:W-:-:S02]  /*2160*/  LEA R7, R3, R0, 0x7 ;  /* 0x0000000003077211 */ /* 0x000fc400078e38ff */
[----:B------:R-:W-:Y:S01]  /*2170*/  LEA R3, R13, R0, 0x7 ;  /* 0x000000000d037211 */ /* 0x000fe200078e38ff */
[----:B------:R-:W2:Y:S02]  /*2180*/  LDS.128 R56, [R57.X4] ;  /* 0x0000000039387984 */ /* 0x000ea40000004c00 */
[----:B------:R-:W-:-:S04]  /*2190*/  IMAD.WIDE R6, R7, R2, c[0x0][0x178] ;  /* 0x00005e0007067625 */ /* 0x000fc800078e0202 */
[----:B------:R-:W-:Y:S01]  /*21a0*/  IMAD.WIDE R2, R3, R2, c[0x0][0x178] ;  /* 0x00005e0003027625 */ /* 0x000fe200078e0202 */
[----:B-1----:R-:W-:Y:S01]  /*21b0*/  FADD R20, R20, R24 ;  /* 0x0000001814147221 */ /* 0x002fe20000000000 */
[----:B------:R-:W-:Y:S01]  /*21c0*/  FADD R21, R21, R25 ;  /* 0x0000001915157221 */ /* 0x000fe20000000000 */
[----:B------:R-:W-:Y:S01]  /*21d0*/  FADD R22, R22, R26 ;  /* 0x0000001a16167221 */ /* 0x000fe20000000000 */
[----:B------:R-:W-:Y:S01]  /*21e0*/  FADD R23, R23, R27 ;  /* 0x0000001b17177221 */ /* 0x000fe20000000000 */
[----:B--2---:R-:W-:Y:S01]  /*21f0*/  FADD R16, R56, R16 ;  /* 0x0000001038107221 */ /* 0x004fe20000000000 */
[----:B------:R-:W-:Y:S01]  /*2200*/  FADD R17, R57, R17 ;  /* 0x0000001139117221 */ /* 0x000fe20000000000 */
[----:B------:R-:W-:Y:S01]  /*2210*/  FADD R18, R58, R18 ;  /* 0x000000123a127221 */ /* 0x000fe20000000000 */
[----:B------:R-:W-:Y:S01]  /*2220*/  FADD R19, R59, R19 ;  /* 0x000000133b137221 */ /* 0x000fe20000000000 */
[----:B------:R1:W-:Y:S01]  /*2230*/  @P1 STG.E.128 [R6.64], R20 ;  /* 0x0000001406001986 */ /* 0x0003e2000c101d08 */
[----:B------:R-:W-:Y:S05]  /*2240*/  @!P0 EXIT ;  /* 0x000000000000894d */ /* 0x000fea0003800000 */
[----:B------:R-:W-:Y:S01]  /*2250*/  STG.E.128 [R2.64], R16 ;  /* 0x0000001002007986 */ /* 0x000fe2000c101d08 */
[----:B------:R-:W-:Y:S05]  /*2260*/  EXIT ;  /* 0x000000000000794d */ /* 0x000fea0003800000 */
.L_x_2:
[----:B------:R-:W-:-:S00]  /*2270*/  BRA `(.L_x_2) ;  /* 0xfffffff000007947 */ /* 0x000fc0000383ffff */
[----:B------:R-:W-:-:S00]  /*2280*/  NOP ;  /* 0x0000000000007918 */ /* 0x000fc00000000000 */
[----:B------:R-:W-:-:S00]  /*2290*/  NOP ;  /* 0x0000000000007918 */ /* 0x000fc00000000000 */
[----:B------:R-:W-:-:S00]  /*22a0*/  NOP ;  /* 0x0000000000007918 */ /* 0x000fc00000000000 */
[----:B------:R-:W-:-:S00]  /*22b0*/  NOP ;  /* 0x0000000000007918 */ /* 0x000fc00000000000 */
[----:B------:R-:W-:-:S00]  /*22c0*/  NOP ;  /* 0x0000000000007918 */ /* 0x000fc00000000000 */
[----:B------:R-:W-:-:S00]  /*22d0*/  NOP ;  /* 0x0000000000007918 */ /* 0x000fc00000000000 */
[----:B------:R-:W-:-:S00]  /*22e0*/  NOP ;  /* 0x0000000000007918 */ /* 0x000fc00000000000 */
[----:B------:R-:W-:-:S00]  /*22f0*/  NOP ;  /* 0x0000000000007918 */ /* 0x000fc00000000000 */
.L_x_3:


//--------------------- .nv.shared.triton_mm      --------------------------
	.section	.nv.shared.triton_mm,"aw",@nobits
	.align	16
